//
// Generated by NVIDIA NVVM Compiler
//
// Compiler Build ID: CL-36424714
// Cuda compilation tools, release 13.0, V13.0.88
// Based on NVVM 20.0.0
//

.version 9.0
.target sm_100
.address_size 64

	// .globl	my_kernel_kernel0
// _ZZ17my_kernel_kernel0E20placeholder_d_shared has been demoted
// _ZZ17my_kernel_kernel0E18placeholder_shared has been demoted

.visible .entry my_kernel_kernel0(
	.param .u64 .ptr .align 1 my_kernel_kernel0_param_0,
	.param .u64 .ptr .align 1 my_kernel_kernel0_param_1,
	.param .u64 .ptr .align 1 my_kernel_kernel0_param_2
)
{
	.local .align 16 .b8 	__local_depot0[3072];
	.reg .b64 	%SP;
	.reg .b64 	%SPL;
	.reg .pred 	%p<8>;
	.reg .b32 	%r<120>;
	.reg .b32 	%f<234>;
	.reg .b64 	%rd<46>;
	// demoted variable
	.shared .align 4 .b8 _ZZ17my_kernel_kernel0E20placeholder_d_shared[3072];
	// demoted variable
	.shared .align 4 .b8 _ZZ17my_kernel_kernel0E18placeholder_shared[192];
	mov.u64 	%SPL, __local_depot0;
	ld.param.u64 	%rd10, [my_kernel_kernel0_param_0];
	ld.param.u64 	%rd11, [my_kernel_kernel0_param_1];
	add.u64 	%rd1, %SPL, 0;
	mov.b32 	%r113, 0;
$L__BB0_1:
	shl.b32 	%r22, %r113, 8;
	mul.wide.u32 	%rd14, %r22, 4;
	add.s64 	%rd15, %rd1, %rd14;
	mov.f32 	%f49, 0f00000000;
	st.local.v4.f32 	[%rd15], {%f49, %f49, %f49, %f49};
	st.local.v4.f32 	[%rd15+128], {%f49, %f49, %f49, %f49};
	st.local.v4.f32 	[%rd15+256], {%f49, %f49, %f49, %f49};
	st.local.v4.f32 	[%rd15+384], {%f49, %f49, %f49, %f49};
	st.local.v4.f32 	[%rd15+512], {%f49, %f49, %f49, %f49};
	st.local.v4.f32 	[%rd15+640], {%f49, %f49, %f49, %f49};
	st.local.v4.f32 	[%rd15+768], {%f49, %f49, %f49, %f49};
	st.local.v4.f32 	[%rd15+896], {%f49, %f49, %f49, %f49};
	st.local.v4.f32 	[%rd15+16], {%f49, %f49, %f49, %f49};
	st.local.v4.f32 	[%rd15+144], {%f49, %f49, %f49, %f49};
	st.local.v4.f32 	[%rd15+272], {%f49, %f49, %f49, %f49};
	st.local.v4.f32 	[%rd15+400], {%f49, %f49, %f49, %f49};
	st.local.v4.f32 	[%rd15+528], {%f49, %f49, %f49, %f49};
	st.local.v4.f32 	[%rd15+656], {%f49, %f49, %f49, %f49};
	st.local.v4.f32 	[%rd15+784], {%f49, %f49, %f49, %f49};
	st.local.v4.f32 	[%rd15+912], {%f49, %f49, %f49, %f49};
	st.local.v4.f32 	[%rd15+32], {%f49, %f49, %f49, %f49};
	st.local.v4.f32 	[%rd15+160], {%f49, %f49, %f49, %f49};
	st.local.v4.f32 	[%rd15+288], {%f49, %f49, %f49, %f49};
	st.local.v4.f32 	[%rd15+416], {%f49, %f49, %f49, %f49};
	st.local.v4.f32 	[%rd15+544], {%f49, %f49, %f49, %f49};
	st.local.v4.f32 	[%rd15+672], {%f49, %f49, %f49, %f49};
	st.local.v4.f32 	[%rd15+800], {%f49, %f49, %f49, %f49};
	st.local.v4.f32 	[%rd15+928], {%f49, %f49, %f49, %f49};
	st.local.v4.f32 	[%rd15+48], {%f49, %f49, %f49, %f49};
	st.local.v4.f32 	[%rd15+176], {%f49, %f49, %f49, %f49};
	st.local.v4.f32 	[%rd15+304], {%f49, %f49, %f49, %f49};
	st.local.v4.f32 	[%rd15+432], {%f49, %f49, %f49, %f49};
	st.local.v4.f32 	[%rd15+560], {%f49, %f49, %f49, %f49};
	st.local.v4.f32 	[%rd15+688], {%f49, %f49, %f49, %f49};
	st.local.v4.f32 	[%rd15+816], {%f49, %f49, %f49, %f49};
	st.local.v4.f32 	[%rd15+944], {%f49, %f49, %f49, %f49};
	st.local.v4.f32 	[%rd15+64], {%f49, %f49, %f49, %f49};
	st.local.v4.f32 	[%rd15+192], {%f49, %f49, %f49, %f49};
	st.local.v4.f32 	[%rd15+320], {%f49, %f49, %f49, %f49};
	st.local.v4.f32 	[%rd15+448], {%f49, %f49, %f49, %f49};
	st.local.v4.f32 	[%rd15+576], {%f49, %f49, %f49, %f49};
	st.local.v4.f32 	[%rd15+704], {%f49, %f49, %f49, %f49};
	st.local.v4.f32 	[%rd15+832], {%f49, %f49, %f49, %f49};
	st.local.v4.f32 	[%rd15+960], {%f49, %f49, %f49, %f49};
	st.local.v4.f32 	[%rd15+80], {%f49, %f49, %f49, %f49};
	st.local.v4.f32 	[%rd15+208], {%f49, %f49, %f49, %f49};
	st.local.v4.f32 	[%rd15+336], {%f49, %f49, %f49, %f49};
	st.local.v4.f32 	[%rd15+464], {%f49, %f49, %f49, %f49};
	st.local.v4.f32 	[%rd15+592], {%f49, %f49, %f49, %f49};
	st.local.v4.f32 	[%rd15+720], {%f49, %f49, %f49, %f49};
	st.local.v4.f32 	[%rd15+848], {%f49, %f49, %f49, %f49};
	st.local.v4.f32 	[%rd15+976], {%f49, %f49, %f49, %f49};
	st.local.v4.f32 	[%rd15+96], {%f49, %f49, %f49, %f49};
	st.local.v4.f32 	[%rd15+224], {%f49, %f49, %f49, %f49};
	st.local.v4.f32 	[%rd15+352], {%f49, %f49, %f49, %f49};
	st.local.v4.f32 	[%rd15+480], {%f49, %f49, %f49, %f49};
	st.local.v4.f32 	[%rd15+608], {%f49, %f49, %f49, %f49};
	st.local.v4.f32 	[%rd15+736], {%f49, %f49, %f49, %f49};
	st.local.v4.f32 	[%rd15+864], {%f49, %f49, %f49, %f49};
	st.local.v4.f32 	[%rd15+992], {%f49, %f49, %f49, %f49};
	st.local.v4.f32 	[%rd15+112], {%f49, %f49, %f49, %f49};
	st.local.v4.f32 	[%rd15+240], {%f49, %f49, %f49, %f49};
	st.local.v4.f32 	[%rd15+368], {%f49, %f49, %f49, %f49};
	st.local.v4.f32 	[%rd15+496], {%f49, %f49, %f49, %f49};
	st.local.v4.f32 	[%rd15+624], {%f49, %f49, %f49, %f49};
	st.local.v4.f32 	[%rd15+752], {%f49, %f49, %f49, %f49};
	st.local.v4.f32 	[%rd15+880], {%f49, %f49, %f49, %f49};
	st.local.v4.f32 	[%rd15+1008], {%f49, %f49, %f49, %f49};
	add.s32 	%r113, %r113, 1;
	setp.ne.s32 	%p1, %r113, 3;
	@%p1 bra 	$L__BB0_1;
	cvta.to.global.u64 	%rd2, %rd10;
	mov.u32 	%r3, %tid.x;
	shl.b32 	%r4, %r3, 9;
	mov.u32 	%r5, %ctaid.x;
	and.b32  	%r6, %r5, 31;
	shl.b32 	%r7, %r3, 4;
	cvta.to.global.u64 	%rd3, %rd11;
	mov.b32 	%r114, 0;
$L__BB0_3:
	bar.sync 	0;
	shl.b32 	%r25, %r5, 7;
	and.b32  	%r26, %r25, 2147479552;
	add.s32 	%r9, %r114, %r26;
	mov.b32 	%r115, 0;
$L__BB0_4:
	shl.b32 	%r27, %r115, 10;
	add.s32 	%r28, %r27, %r4;
	and.b32  	%r29, %r28, 1032192;
	shl.b32 	%r30, %r115, 1;
	add.s32 	%r31, %r30, %r3;
	shl.b32 	%r32, %r31, 7;
	and.b32  	%r33, %r32, 3968;
	add.s32 	%r34, %r9, %r29;
	add.s32 	%r35, %r34, %r33;
	mul.wide.u32 	%rd16, %r35, 4;
	add.s64 	%rd17, %rd2, %rd16;
	ld.global.nc.f32 	%f50, [%rd17];
	shl.b32 	%r36, %r31, 2;
	mov.u32 	%r37, _ZZ17my_kernel_kernel0E20placeholder_d_shared;
	add.s32 	%r38, %r37, %r36;
	st.shared.f32 	[%r38], %f50;
	add.s32 	%r39, %r28, 1024;
	and.b32  	%r40, %r39, 1032192;
	add.s32 	%r41, %r32, 256;
	and.b32  	%r42, %r41, 3968;
	add.s32 	%r43, %r9, %r40;
	add.s32 	%r44, %r43, %r42;
	mul.wide.u32 	%rd18, %r44, 4;
	add.s64 	%rd19, %rd2, %rd18;
	ld.global.nc.f32 	%f51, [%rd19];
	st.shared.f32 	[%r38+8], %f51;
	add.s32 	%r45, %r28, 2048;
	and.b32  	%r46, %r45, 1032192;
	add.s32 	%r47, %r32, 512;
	and.b32  	%r48, %r47, 3968;
	add.s32 	%r49, %r9, %r46;
	add.s32 	%r50, %r49, %r48;
	mul.wide.u32 	%rd20, %r50, 4;
	add.s64 	%rd21, %rd2, %rd20;
	ld.global.nc.f32 	%f52, [%rd21];
	st.shared.f32 	[%r38+16], %f52;
	add.s32 	%r51, %r28, 3072;
	and.b32  	%r52, %r51, 1032192;
	add.s32 	%r53, %r32, 768;
	and.b32  	%r54, %r53, 3968;
	add.s32 	%r55, %r9, %r52;
	add.s32 	%r56, %r55, %r54;
	mul.wide.u32 	%rd22, %r56, 4;
	add.s64 	%rd23, %rd2, %rd22;
	ld.global.nc.f32 	%f53, [%rd23];
	st.shared.f32 	[%r38+24], %f53;
	add.s32 	%r57, %r28, 4096;
	and.b32  	%r58, %r57, 1032192;
	add.s32 	%r59, %r32, 1024;
	and.b32  	%r60, %r59, 3968;
	add.s32 	%r61, %r9, %r58;
	add.s32 	%r62, %r61, %r60;
	mul.wide.u32 	%rd24, %r62, 4;
	add.s64 	%rd25, %rd2, %rd24;
	ld.global.nc.f32 	%f54, [%rd25];
	st.shared.f32 	[%r38+32], %f54;
	add.s32 	%r63, %r28, 5120;
	and.b32  	%r64, %r63, 1032192;
	add.s32 	%r65, %r32, 1280;
	and.b32  	%r66, %r65, 3968;
	add.s32 	%r67, %r9, %r64;
	add.s32 	%r68, %r67, %r66;
	mul.wide.u32 	%rd26, %r68, 4;
	add.s64 	%rd27, %rd2, %rd26;
	ld.global.nc.f32 	%f55, [%rd27];
	st.shared.f32 	[%r38+40], %f55;
	add.s32 	%r69, %r28, 6144;
	and.b32  	%r70, %r69, 1032192;
	add.s32 	%r71, %r32, 1536;
	and.b32  	%r72, %r71, 3968;
	add.s32 	%r73, %r9, %r70;
	add.s32 	%r74, %r73, %r72;
	mul.wide.u32 	%rd28, %r74, 4;
	add.s64 	%rd29, %rd2, %rd28;
	ld.global.nc.f32 	%f56, [%rd29];
	st.shared.f32 	[%r38+48], %f56;
	add.s32 	%r75, %r28, 7168;
	and.b32  	%r76, %r75, 1032192;
	add.s32 	%r77, %r32, 1792;
	and.b32  	%r78, %r77, 3968;
	add.s32 	%r79, %r9, %r76;
	add.s32 	%r80, %r79, %r78;
	mul.wide.u32 	%rd30, %r80, 4;
	add.s64 	%rd31, %rd2, %rd30;
	ld.global.nc.f32 	%f57, [%rd31];
	st.shared.f32 	[%r38+56], %f57;
	add.s32 	%r115, %r115, 8;
	setp.ne.s32 	%p2, %r115, 384;
	@%p2 bra 	$L__BB0_4;
	shl.b32 	%r82, %r6, 8;
	shl.b32 	%r83, %r3, 7;
	add.s32 	%r84, %r82, %r83;
	add.s32 	%r85, %r84, %r114;
	mul.wide.u32 	%rd32, %r85, 4;
	add.s64 	%rd33, %rd3, %rd32;
	ld.global.nc.f32 	%f58, [%rd33];
	shl.b32 	%r86, %r3, 2;
	mov.u32 	%r87, _ZZ17my_kernel_kernel0E18placeholder_shared;
	add.s32 	%r88, %r87, %r86;
	st.shared.f32 	[%r88], %f58;
	ld.global.nc.f32 	%f59, [%rd33+32768];
	st.shared.f32 	[%r88+8], %f59;
	ld.global.nc.f32 	%f60, [%rd33+65536];
	st.shared.f32 	[%r88+16], %f60;
	ld.global.nc.f32 	%f61, [%rd33+98304];
	st.shared.f32 	[%r88+24], %f61;
	ld.global.nc.f32 	%f62, [%rd33+131072];
	st.shared.f32 	[%r88+32], %f62;
	ld.global.nc.f32 	%f63, [%rd33+163840];
	st.shared.f32 	[%r88+40], %f63;
	ld.global.nc.f32 	%f64, [%rd33+196608];
	st.shared.f32 	[%r88+48], %f64;
	ld.global.nc.f32 	%f65, [%rd33+229376];
	st.shared.f32 	[%r88+56], %f65;
	ld.global.nc.f32 	%f66, [%rd33+262144];
	st.shared.f32 	[%r88+64], %f66;
	ld.global.nc.f32 	%f67, [%rd33+294912];
	st.shared.f32 	[%r88+72], %f67;
	ld.global.nc.f32 	%f68, [%rd33+327680];
	st.shared.f32 	[%r88+80], %f68;
	ld.global.nc.f32 	%f69, [%rd33+360448];
	st.shared.f32 	[%r88+88], %f69;
	ld.global.nc.f32 	%f70, [%rd33+393216];
	st.shared.f32 	[%r88+96], %f70;
	ld.global.nc.f32 	%f71, [%rd33+425984];
	st.shared.f32 	[%r88+104], %f71;
	ld.global.nc.f32 	%f72, [%rd33+458752];
	st.shared.f32 	[%r88+112], %f72;
	ld.global.nc.f32 	%f73, [%rd33+491520];
	st.shared.f32 	[%r88+120], %f73;
	ld.global.nc.f32 	%f74, [%rd33+524288];
	st.shared.f32 	[%r88+128], %f74;
	ld.global.nc.f32 	%f75, [%rd33+557056];
	st.shared.f32 	[%r88+136], %f75;
	ld.global.nc.f32 	%f76, [%rd33+589824];
	st.shared.f32 	[%r88+144], %f76;
	ld.global.nc.f32 	%f77, [%rd33+622592];
	st.shared.f32 	[%r88+152], %f77;
	ld.global.nc.f32 	%f78, [%rd33+655360];
	st.shared.f32 	[%r88+160], %f78;
	ld.global.nc.f32 	%f79, [%rd33+688128];
	st.shared.f32 	[%r88+168], %f79;
	ld.global.nc.f32 	%f80, [%rd33+720896];
	st.shared.f32 	[%r88+176], %f80;
	ld.global.nc.f32 	%f81, [%rd33+753664];
	st.shared.f32 	[%r88+184], %f81;
	bar.sync 	0;
	ld.shared.f32 	%f1, [_ZZ17my_kernel_kernel0E18placeholder_shared];
	ld.shared.f32 	%f2, [_ZZ17my_kernel_kernel0E18placeholder_shared+4];
	ld.shared.f32 	%f3, [_ZZ17my_kernel_kernel0E18placeholder_shared+8];
	ld.shared.f32 	%f4, [_ZZ17my_kernel_kernel0E18placeholder_shared+12];
	ld.shared.f32 	%f5, [_ZZ17my_kernel_kernel0E18placeholder_shared+16];
	ld.shared.f32 	%f6, [_ZZ17my_kernel_kernel0E18placeholder_shared+20];
	ld.shared.f32 	%f7, [_ZZ17my_kernel_kernel0E18placeholder_shared+24];
	ld.shared.f32 	%f8, [_ZZ17my_kernel_kernel0E18placeholder_shared+28];
	ld.shared.f32 	%f9, [_ZZ17my_kernel_kernel0E18placeholder_shared+32];
	ld.shared.f32 	%f10, [_ZZ17my_kernel_kernel0E18placeholder_shared+36];
	ld.shared.f32 	%f11, [_ZZ17my_kernel_kernel0E18placeholder_shared+40];
	ld.shared.f32 	%f12, [_ZZ17my_kernel_kernel0E18placeholder_shared+44];
	ld.shared.f32 	%f13, [_ZZ17my_kernel_kernel0E18placeholder_shared+48];
	ld.shared.f32 	%f14, [_ZZ17my_kernel_kernel0E18placeholder_shared+52];
	ld.shared.f32 	%f15, [_ZZ17my_kernel_kernel0E18placeholder_shared+56];
	mov.b32 	%r116, 0;
	ld.shared.f32 	%f16, [_ZZ17my_kernel_kernel0E18placeholder_shared+60];
$L__BB0_6:
	shl.b32 	%r89, %r116, 1;
	add.s32 	%r90, %r116, %r7;
	shl.b32 	%r91, %r90, 2;
	mov.u32 	%r92, _ZZ17my_kernel_kernel0E20placeholder_d_shared;
	add.s32 	%r93, %r92, %r91;
	ld.shared.f32 	%f82, [%r93];
	mul.wide.u32 	%rd34, %r89, 4;
	add.s64 	%rd35, %rd1, %rd34;
	ld.local.v2.f32 	{%f83, %f84}, [%rd35];
	fma.rn.f32 	%f85, %f82, %f1, %f83;
	fma.rn.f32 	%f86, %f82, %f2, %f84;
	st.local.v2.f32 	[%rd35], {%f85, %f86};
	ld.shared.f32 	%f87, [%r93+128];
	ld.local.v2.f32 	{%f88, %f89}, [%rd35+128];
	fma.rn.f32 	%f90, %f87, %f3, %f88;
	fma.rn.f32 	%f91, %f87, %f4, %f89;
	st.local.v2.f32 	[%rd35+128], {%f90, %f91};
	ld.shared.f32 	%f92, [%r93+256];
	ld.local.v2.f32 	{%f93, %f94}, [%rd35+256];
	fma.rn.f32 	%f95, %f92, %f5, %f93;
	fma.rn.f32 	%f96, %f92, %f6, %f94;
	st.local.v2.f32 	[%rd35+256], {%f95, %f96};
	ld.shared.f32 	%f97, [%r93+384];
	ld.local.v2.f32 	{%f98, %f99}, [%rd35+384];
	fma.rn.f32 	%f100, %f97, %f7, %f98;
	fma.rn.f32 	%f101, %f97, %f8, %f99;
	st.local.v2.f32 	[%rd35+384], {%f100, %f101};
	ld.shared.f32 	%f102, [%r93+512];
	ld.local.v2.f32 	{%f103, %f104}, [%rd35+512];
	fma.rn.f32 	%f105, %f102, %f9, %f103;
	fma.rn.f32 	%f106, %f102, %f10, %f104;
	st.local.v2.f32 	[%rd35+512], {%f105, %f106};
	ld.shared.f32 	%f107, [%r93+640];
	ld.local.v2.f32 	{%f108, %f109}, [%rd35+640];
	fma.rn.f32 	%f110, %f107, %f11, %f108;
	fma.rn.f32 	%f111, %f107, %f12, %f109;
	st.local.v2.f32 	[%rd35+640], {%f110, %f111};
	ld.shared.f32 	%f112, [%r93+768];
	ld.local.v2.f32 	{%f113, %f114}, [%rd35+768];
	fma.rn.f32 	%f115, %f112, %f13, %f113;
	fma.rn.f32 	%f116, %f112, %f14, %f114;
	st.local.v2.f32 	[%rd35+768], {%f115, %f116};
	ld.shared.f32 	%f117, [%r93+896];
	ld.local.v2.f32 	{%f118, %f119}, [%rd35+896];
	fma.rn.f32 	%f120, %f117, %f15, %f118;
	fma.rn.f32 	%f121, %f117, %f16, %f119;
	st.local.v2.f32 	[%rd35+896], {%f120, %f121};
	add.s32 	%r116, %r116, 1;
	setp.ne.s32 	%p3, %r116, 16;
	@%p3 bra 	$L__BB0_6;
	ld.shared.f32 	%f17, [_ZZ17my_kernel_kernel0E18placeholder_shared+64];
	ld.shared.f32 	%f18, [_ZZ17my_kernel_kernel0E18placeholder_shared+68];
	ld.shared.f32 	%f19, [_ZZ17my_kernel_kernel0E18placeholder_shared+72];
	ld.shared.f32 	%f20, [_ZZ17my_kernel_kernel0E18placeholder_shared+76];
	ld.shared.f32 	%f21, [_ZZ17my_kernel_kernel0E18placeholder_shared+80];
	ld.shared.f32 	%f22, [_ZZ17my_kernel_kernel0E18placeholder_shared+84];
	ld.shared.f32 	%f23, [_ZZ17my_kernel_kernel0E18placeholder_shared+88];
	ld.shared.f32 	%f24, [_ZZ17my_kernel_kernel0E18placeholder_shared+92];
	ld.shared.f32 	%f25, [_ZZ17my_kernel_kernel0E18placeholder_shared+96];
	ld.shared.f32 	%f26, [_ZZ17my_kernel_kernel0E18placeholder_shared+100];
	ld.shared.f32 	%f27, [_ZZ17my_kernel_kernel0E18placeholder_shared+104];
	ld.shared.f32 	%f28, [_ZZ17my_kernel_kernel0E18placeholder_shared+108];
	ld.shared.f32 	%f29, [_ZZ17my_kernel_kernel0E18placeholder_shared+112];
	ld.shared.f32 	%f30, [_ZZ17my_kernel_kernel0E18placeholder_shared+116];
	ld.shared.f32 	%f31, [_ZZ17my_kernel_kernel0E18placeholder_shared+120];
	mov.b32 	%r117, 0;
	ld.shared.f32 	%f32, [_ZZ17my_kernel_kernel0E18placeholder_shared+124];
$L__BB0_8:
	shl.b32 	%r95, %r117, 1;
	add.s32 	%r96, %r117, %r7;
	shl.b32 	%r97, %r96, 2;
	mov.u32 	%r98, _ZZ17my_kernel_kernel0E20placeholder_d_shared;
	add.s32 	%r99, %r98, %r97;
	ld.shared.f32 	%f122, [%r99+1024];
	mul.wide.u32 	%rd36, %r95, 4;
	add.s64 	%rd37, %rd1, %rd36;
	ld.local.v2.f32 	{%f123, %f124}, [%rd37+1024];
	fma.rn.f32 	%f125, %f122, %f17, %f123;
	fma.rn.f32 	%f126, %f122, %f18, %f124;
	st.local.v2.f32 	[%rd37+1024], {%f125, %f126};
	ld.shared.f32 	%f127, [%r99+1152];
	ld.local.v2.f32 	{%f128, %f129}, [%rd37+1152];
	fma.rn.f32 	%f130, %f127, %f19, %f128;
	fma.rn.f32 	%f131, %f127, %f20, %f129;
	st.local.v2.f32 	[%rd37+1152], {%f130, %f131};
	ld.shared.f32 	%f132, [%r99+1280];
	ld.local.v2.f32 	{%f133, %f134}, [%rd37+1280];
	fma.rn.f32 	%f135, %f132, %f21, %f133;
	fma.rn.f32 	%f136, %f132, %f22, %f134;
	st.local.v2.f32 	[%rd37+1280], {%f135, %f136};
	ld.shared.f32 	%f137, [%r99+1408];
	ld.local.v2.f32 	{%f138, %f139}, [%rd37+1408];
	fma.rn.f32 	%f140, %f137, %f23, %f138;
	fma.rn.f32 	%f141, %f137, %f24, %f139;
	st.local.v2.f32 	[%rd37+1408], {%f140, %f141};
	ld.shared.f32 	%f142, [%r99+1536];
	ld.local.v2.f32 	{%f143, %f144}, [%rd37+1536];
	fma.rn.f32 	%f145, %f142, %f25, %f143;
	fma.rn.f32 	%f146, %f142, %f26, %f144;
	st.local.v2.f32 	[%rd37+1536], {%f145, %f146};
	ld.shared.f32 	%f147, [%r99+1664];
	ld.local.v2.f32 	{%f148, %f149}, [%rd37+1664];
	fma.rn.f32 	%f150, %f147, %f27, %f148;
	fma.rn.f32 	%f151, %f147, %f28, %f149;
	st.local.v2.f32 	[%rd37+1664], {%f150, %f151};
	ld.shared.f32 	%f152, [%r99+1792];
	ld.local.v2.f32 	{%f153, %f154}, [%rd37+1792];
	fma.rn.f32 	%f155, %f152, %f29, %f153;
	fma.rn.f32 	%f156, %f152, %f30, %f154;
	st.local.v2.f32 	[%rd37+1792], {%f155, %f156};
	ld.shared.f32 	%f157, [%r99+1920];
	ld.local.v2.f32 	{%f158, %f159}, [%rd37+1920];
	fma.rn.f32 	%f160, %f157, %f31, %f158;
	fma.rn.f32 	%f161, %f157, %f32, %f159;
	st.local.v2.f32 	[%rd37+1920], {%f160, %f161};
	add.s32 	%r117, %r117, 1;
	setp.ne.s32 	%p4, %r117, 16;
	@%p4 bra 	$L__BB0_8;
	ld.shared.f32 	%f33, [_ZZ17my_kernel_kernel0E18placeholder_shared+128];
	ld.shared.f32 	%f34, [_ZZ17my_kernel_kernel0E18placeholder_shared+132];
	ld.shared.f32 	%f35, [_ZZ17my_kernel_kernel0E18placeholder_shared+136];
	ld.shared.f32 	%f36, [_ZZ17my_kernel_kernel0E18placeholder_shared+140];
	ld.shared.f32 	%f37, [_ZZ17my_kernel_kernel0E18placeholder_shared+144];
	ld.shared.f32 	%f38, [_ZZ17my_kernel_kernel0E18placeholder_shared+148];
	ld.shared.f32 	%f39, [_ZZ17my_kernel_kernel0E18placeholder_shared+152];
	ld.shared.f32 	%f40, [_ZZ17my_kernel_kernel0E18placeholder_shared+156];
	ld.shared.f32 	%f41, [_ZZ17my_kernel_kernel0E18placeholder_shared+160];
	ld.shared.f32 	%f42, [_ZZ17my_kernel_kernel0E18placeholder_shared+164];
	ld.shared.f32 	%f43, [_ZZ17my_kernel_kernel0E18placeholder_shared+168];
	ld.shared.f32 	%f44, [_ZZ17my_kernel_kernel0E18placeholder_shared+172];
	ld.shared.f32 	%f45, [_ZZ17my_kernel_kernel0E18placeholder_shared+176];
	ld.shared.f32 	%f46, [_ZZ17my_kernel_kernel0E18placeholder_shared+180];
	ld.shared.f32 	%f47, [_ZZ17my_kernel_kernel0E18placeholder_shared+184];
	mov.b32 	%r118, 0;
	ld.shared.f32 	%f48, [_ZZ17my_kernel_kernel0E18placeholder_shared+188];
$L__BB0_10:
	shl.b32 	%r101, %r118, 1;
	add.s32 	%r102, %r118, %r7;
	shl.b32 	%r103, %r102, 2;
	mov.u32 	%r104, _ZZ17my_kernel_kernel0E20placeholder_d_shared;
	add.s32 	%r105, %r104, %r103;
	ld.shared.f32 	%f162, [%r105+2048];
	mul.wide.u32 	%rd38, %r101, 4;
	add.s64 	%rd39, %rd1, %rd38;
	ld.local.v2.f32 	{%f163, %f164}, [%rd39+2048];
	fma.rn.f32 	%f165, %f162, %f33, %f163;
	fma.rn.f32 	%f166, %f162, %f34, %f164;
	st.local.v2.f32 	[%rd39+2048], {%f165, %f166};
	ld.shared.f32 	%f167, [%r105+2176];
	ld.local.v2.f32 	{%f168, %f169}, [%rd39+2176];
	fma.rn.f32 	%f170, %f167, %f35, %f168;
	fma.rn.f32 	%f171, %f167, %f36, %f169;
	st.local.v2.f32 	[%rd39+2176], {%f170, %f171};
	ld.shared.f32 	%f172, [%r105+2304];
	ld.local.v2.f32 	{%f173, %f174}, [%rd39+2304];
	fma.rn.f32 	%f175, %f172, %f37, %f173;
	fma.rn.f32 	%f176, %f172, %f38, %f174;
	st.local.v2.f32 	[%rd39+2304], {%f175, %f176};
	ld.shared.f32 	%f177, [%r105+2432];
	ld.local.v2.f32 	{%f178, %f179}, [%rd39+2432];
	fma.rn.f32 	%f180, %f177, %f39, %f178;
	fma.rn.f32 	%f181, %f177, %f40, %f179;
	st.local.v2.f32 	[%rd39+2432], {%f180, %f181};
	ld.shared.f32 	%f182, [%r105+2560];
	ld.local.v2.f32 	{%f183, %f184}, [%rd39+2560];
	fma.rn.f32 	%f185, %f182, %f41, %f183;
	fma.rn.f32 	%f186, %f182, %f42, %f184;
	st.local.v2.f32 	[%rd39+2560], {%f185, %f186};
	ld.shared.f32 	%f187, [%r105+2688];
	ld.local.v2.f32 	{%f188, %f189}, [%rd39+2688];
	fma.rn.f32 	%f190, %f187, %f43, %f188;
	fma.rn.f32 	%f191, %f187, %f44, %f189;
	st.local.v2.f32 	[%rd39+2688], {%f190, %f191};
	ld.shared.f32 	%f192, [%r105+2816];
	ld.local.v2.f32 	{%f193, %f194}, [%rd39+2816];
	fma.rn.f32 	%f195, %f192, %f45, %f193;
	fma.rn.f32 	%f196, %f192, %f46, %f194;
	st.local.v2.f32 	[%rd39+2816], {%f195, %f196};
	ld.shared.f32 	%f197, [%r105+2944];
	ld.local.v2.f32 	{%f198, %f199}, [%rd39+2944];
	fma.rn.f32 	%f200, %f197, %f47, %f198;
	fma.rn.f32 	%f201, %f197, %f48, %f199;
	st.local.v2.f32 	[%rd39+2944], {%f200, %f201};
	add.s32 	%r118, %r118, 1;
	setp.ne.s32 	%p5, %r118, 16;
	@%p5 bra 	$L__BB0_10;
	add.s32 	%r114, %r114, 1;
	setp.ne.s32 	%p6, %r114, 128;
	@%p6 bra 	$L__BB0_3;
	ld.param.u64 	%rd43, [my_kernel_kernel0_param_2];
	shl.b32 	%r107, %r5, 6;
	and.b32  	%r108, %r107, 2147481600;
	shl.b32 	%r109, %r3, 10;
	shl.b32 	%r110, %r6, 1;
	add.s32 	%r111, %r108, %r109;
	or.b32  	%r112, %r111, %r110;
	mul.wide.u32 	%rd40, %r112, 4;
	cvta.to.global.u64 	%rd41, %rd43;
	add.s64 	%rd42, %rd40, %rd41;
	add.s64 	%rd45, %rd42, 2048;
	add.s64 	%rd44, %rd1, 64;
	mov.b32 	%r119, 0;
$L__BB0_13:
	ld.local.v4.f32 	{%f202, %f203, %f204, %f205}, [%rd44+-64];
	st.global.f32 	[%rd45+-2048], %f202;
	st.global.f32 	[%rd45+-2044], %f203;
	st.global.f32 	[%rd45+-1792], %f204;
	st.global.f32 	[%rd45+-1788], %f205;
	ld.local.v4.f32 	{%f206, %f207, %f208, %f209}, [%rd44+-48];
	st.global.f32 	[%rd45+-1536], %f206;
	st.global.f32 	[%rd45+-1532], %f207;
	st.global.f32 	[%rd45+-1280], %f208;
	st.global.f32 	[%rd45+-1276], %f209;
	ld.local.v4.f32 	{%f210, %f211, %f212, %f213}, [%rd44+-32];
	st.global.f32 	[%rd45+-1024], %f210;
	st.global.f32 	[%rd45+-1020], %f211;
	st.global.f32 	[%rd45+-768], %f212;
	st.global.f32 	[%rd45+-764], %f213;
	ld.local.v4.f32 	{%f214, %f215, %f216, %f217}, [%rd44+-16];
	st.global.f32 	[%rd45+-512], %f214;
	st.global.f32 	[%rd45+-508], %f215;
	st.global.f32 	[%rd45+-256], %f216;
	st.global.f32 	[%rd45+-252], %f217;
	ld.local.v4.f32 	{%f218, %f219, %f220, %f221}, [%rd44];
	st.global.f32 	[%rd45], %f218;
	st.global.f32 	[%rd45+4], %f219;
	st.global.f32 	[%rd45+256], %f220;
	st.global.f32 	[%rd45+260], %f221;
	ld.local.v4.f32 	{%f222, %f223, %f224, %f225}, [%rd44+16];
	st.global.f32 	[%rd45+512], %f222;
	st.global.f32 	[%rd45+516], %f223;
	st.global.f32 	[%rd45+768], %f224;
	st.global.f32 	[%rd45+772], %f225;
	ld.local.v4.f32 	{%f226, %f227, %f228, %f229}, [%rd44+32];
	st.global.f32 	[%rd45+1024], %f226;
	st.global.f32 	[%rd45+1028], %f227;
	st.global.f32 	[%rd45+1280], %f228;
	st.global.f32 	[%rd45+1284], %f229;
	ld.local.v4.f32 	{%f230, %f231, %f232, %f233}, [%rd44+48];
	st.global.f32 	[%rd45+1536], %f230;
	st.global.f32 	[%rd45+1540], %f231;
	st.global.f32 	[%rd45+1792], %f232;
	st.global.f32 	[%rd45+1796], %f233;
	add.s32 	%r119, %r119, 1;
	add.s64 	%rd45, %rd45, 32768;
	add.s64 	%rd44, %rd44, 128;
	setp.ne.s32 	%p7, %r119, 24;
	@%p7 bra 	$L__BB0_13;
	ret;

}


// ===== COMPILED SASS (sm_100) =====

	.target	sm_100

	.elftype	@"ET_EXEC"


//--------------------- .note.nv.tkinfo           --------------------------
	.section	.note.nv.tkinfo,"",@"SHT_NOTE"
	.sectionflags	@"SHF_NOTE_NV_TKINFO"
	.tkinfo
        /*0018*/ 	.word	0x00000002
        /*0030*/ 	.string	""
        /*0030*/ 	.string	"ptxas"
        /*0030*/ 	.string	"Cuda compilation tools, release 13.0, V13.0.88"
        /*0030*/ 	.string	"Build cuda_13.0.r13.0/compiler.36424714_0"
        /*0030*/ 	.string	"-arch sm_100 -m 64 "



//--------------------- .note.nv.cuinfo           --------------------------
	.section	.note.nv.cuinfo,"",@"SHT_NOTE"
	.sectionflags	@"SHF_NOTE_NV_CUINFO"
        /*0018*/ 	.short	0x0002
        /*001a*/ 	.short	0x0064
        /*001c*/ 	.short	0x0082
	.zero		2


//--------------------- .nv.info                  --------------------------
	.section	.nv.info,"",@"SHT_CUDA_INFO"
	.align	4


	//----- nvinfo : EIATTR_REGCOUNT
	.align		4
        /*0000*/ 	.byte	0x04, 0x2f
        /*0002*/ 	.short	(.L_1 - .L_0)
	.align		4
.L_0:
        /*0004*/ 	.word	index@(my_kernel_kernel0)
        /*0008*/ 	.word	0x00000038


	//----- nvinfo : EIATTR_FRAME_SIZE
	.align		4
.L_1:
        /*000c*/ 	.byte	0x04, 0x11
        /*000e*/ 	.short	(.L_3 - .L_2)
	.align		4
.L_2:
        /*0010*/ 	.word	index@(my_kernel_kernel0)
        /*0014*/ 	.word	0x00000c00


	//----- nvinfo : EIATTR_MIN_STACK_SIZE
	.align		4
.L_3:
        /*0018*/ 	.byte	0x04, 0x12
        /*001a*/ 	.short	(.L_5 - .L_4)
	.align		4
.L_4:
        /*001c*/ 	.word	index@(my_kernel_kernel0)
        /*0020*/ 	.word	0x00000c00
.L_5:


//--------------------- .nv.compat                --------------------------
	.section	.nv.compat,"",@"SHT_CUDA_COMPAT_INFO"
	.align	4
        /*0000*/ 	.byte	0x02, 0x09, 0x00, 0x00, 0x02, 0x02, 0x01, 0x00, 0x02, 0x05, 0x05, 0x00, 0x03, 0x07, 0x01, 0x01
        /*0010*/ 	.byte	0x02, 0x03, 0x00, 0x00, 0x02, 0x06, 0x01, 0x00, 0x04, 0x0b, 0x08, 0x00, 0x09, 0x00, 0x00, 0x00
        /*0020*/ 	.byte	0x00, 0x00, 0x00, 0x00


//--------------------- .nv.info.my_kernel_kernel0 --------------------------
	.section	.nv.info.my_kernel_kernel0,"",@"SHT_CUDA_INFO"
	.sectionflags	@""
	.align	4


	//----- nvinfo : EIATTR_CUDA_API_VERSION
	.align		4
        /*0000*/ 	.byte	0x04, 0x37
        /*0002*/ 	.short	(.L_7 - .L_6)
.L_6:
        /*0004*/ 	.word	0x00000082


	//----- nvinfo : EIATTR_KPARAM_INFO
	.align		4
.L_7:
        /*0008*/ 	.byte	0x04, 0x17
        /*000a*/ 	.short	(.L_9 - .L_8)
.L_8:
        /*000c*/ 	.word	0x00000000
        /*0010*/ 	.short	0x0002
        /*0012*/ 	.short	0x0010
        /*0014*/ 	.byte	0x00, 0xf5, 0x21, 0x00


	//----- nvinfo : EIATTR_KPARAM_INFO
	.align		4
.L_9:
        /*0018*/ 	.byte	0x04, 0x17
        /*001a*/ 	.short	(.L_11 - .L_10)
.L_10:
        /*001c*/ 	.word	0x00000000
        /*0020*/ 	.short	0x0001
        /*0022*/ 	.short	0x0008
        /*0024*/ 	.byte	0x00, 0xf5, 0x21, 0x00


	//----- nvinfo : EIATTR_KPARAM_INFO
	.align		4
.L_11:
        /*0028*/ 	.byte	0x04, 0x17
        /*002a*/ 	.short	(.L_13 - .L_12)
.L_12:
        /*002c*/ 	.word	0x00000000
        /*0030*/ 	.short	0x0000
        /*0032*/ 	.short	0x0000
        /*0034*/ 	.byte	0x00, 0xf5, 0x21, 0x00


	//----- nvinfo : EIATTR_SPARSE_MMA_MASK
	.align		4
.L_13:
        /*0038*/ 	.byte	0x03, 0x50
        /*003a*/ 	.short	0x0000


	//----- nvinfo : EIATTR_MAXREG_COUNT
	.align		4
        /*003c*/ 	.byte	0x03, 0x1b
        /*003e*/ 	.short	0x00ff


	//----- nvinfo : EIATTR_NUM_BARRIERS
	.align		4
        /*0040*/ 	.byte	0x02, 0x4c
        /*0042*/ 	.byte	0x01
	.zero		1


	//----- nvinfo : EIATTR_MERCURY_ISA_VERSION
	.align		4
        /*0044*/ 	.byte	0x03, 0x5f
        /*0046*/ 	.short	0x0101


	//----- nvinfo : EIATTR_VRC_CTA_INIT_COUNT
	.align		4
        /*0048*/ 	.byte	0x02, 0x4a
	.zero		1
	.zero		1


	//----- nvinfo : EIATTR_EXIT_INSTR_OFFSETS
	.align		4
        /*004c*/ 	.byte	0x04, 0x1c
        /*004e*/ 	.short	(.L_15 - .L_14)


	//   ....[0]....
.L_14:
        /*0050*/ 	.word	0x00002920


	//----- nvinfo : EIATTR_CBANK_PARAM_SIZE
	.align		4
.L_15:
        /*0054*/ 	.byte	0x03, 0x19
        /*0056*/ 	.short	0x0018


	//----- nvinfo : EIATTR_PARAM_CBANK
	.align		4
        /*0058*/ 	.byte	0x04, 0x0a
        /*005a*/ 	.short	(.L_17 - .L_16)
	.align		4
.L_16:
        /*005c*/ 	.word	index@(.nv.constant0.my_kernel_kernel0)
        /*0060*/ 	.short	0x0380
        /*0062*/ 	.short	0x0018


	//----- nvinfo : EIATTR_SW_WAR
	.align		4
.L_17:
        /*0064*/ 	.byte	0x04, 0x36
        /*0066*/ 	.short	(.L_19 - .L_18)
.L_18:
        /*0068*/ 	.word	0x00000008
.L_19:


//--------------------- .nv.callgraph             --------------------------
	.section	.nv.callgraph,"",@"SHT_CUDA_CALLGRAPH"
	.align	4
	.sectionentsize	8
	.align		4
        /*0000*/ 	.word	0x00000000
	.align		4
        /*0004*/ 	.word	0xffffffff
	.align		4
        /*0008*/ 	.word	0x00000000
	.align		4
        /*000c*/ 	.word	0xfffffffe
	.align		4
        /*0010*/ 	.word	0x00000000
	.align		4
        /*0014*/ 	.word	0xfffffffd
	.align		4
        /*0018*/ 	.word	0x00000000
	.align		4
        /*001c*/ 	.word	0xfffffffc


//--------------------- .text.my_kernel_kernel0   --------------------------
	.section	.text.my_kernel_kernel0,"ax",@progbits
	.align	128
        .global         my_kernel_kernel0
        .type           my_kernel_kernel0,@function
        .size           my_kernel_kernel0,(.L_x_7 - my_kernel_kernel0)
        .other          my_kernel_kernel0,@"STO_CUDA_ENTRY STV_DEFAULT"
my_kernel_kernel0:
.text.my_kernel_kernel0:
[----:B------:R-:W0:Y:S02]  /*0000*/  LDC R1, c[0x0][0x37c] ;  /* 0x0000df00ff017b82 */ /* 0x000e240000000800 */
[----:B0-----:R-:W-:-:S06]  /*0010*/  IADD3 R1, PT, PT, R1, -0xc00, RZ ;  /* 0xfffff40001017810 */ /* 0x001fcc0007ffe0ff */
[----:B------:R-:W0:Y:S01]  /*0020*/  S2UR UR8, SR_CTAID.X ;  /* 0x00000000000879c3 */ /* 0x000e220000002500 */
[----:B------:R-:W1:Y:S01]  /*0030*/  S2R R0, SR_TID.X ;  /* 0x0000000000007919 */ /* 0x000e620000002100 */
[----:B------:R-:W2:Y:S01]  /*0040*/  LDCU.64 UR12, c[0x0][0x358] ;  /* 0x00006b00ff0c77ac */ /* 0x000ea20008000a00 */
[----:B------:R-:W-:Y:S01]  /*0050*/  R2UR UR14, R1 ;  /* 0x00000000010e72ca */ /* 0x000fe200000e0000 */
[----:B------:R3:W-:Y:S01]  /*0060*/  STL.128 [R1], RZ ;  /* 0x000000ff01007387 */ /* 0x0007e20000100c00 */
[----:B------:R-:W-:-:S03]  /*0070*/  UMOV UR4, URZ ;  /* 0x000000ff00047c82 */ /* 0x000fc60008000000 */
[----:B------:R3:W-:Y:S04]  /*0080*/  STL.128 [R1+0x80], RZ ;  /* 0x000080ff01007387 */ /* 0x0007e80000100c00 */
[----:B------:R3:W-:Y:S04]  /*0090*/  STL.128 [R1+0x100], RZ ;  /* 0x000100ff01007387 */ /* 0x0007e80000100c00 */
[----:B------:R3:W-:Y:S04]  /*00a0*/  STL.128 [R1+0x180], RZ ;  /* 0x000180ff01007387 */ /* 0x0007e80000100c00 */
[----:B------:R3:W-:Y:S01]  /*00b0*/  STL.128 [R1+0x200], RZ ;  /* 0x000200ff01007387 */ /* 0x0007e20000100c00 */
[----:B0-----:R-:W-:-:S03]  /*00c0*/  ULOP3.LUT UR10, UR8, 0x1f, URZ, 0xc0, !UPT ;  /* 0x0000001f080a7892 */ /* 0x001fc6000f8ec0ff */
[----:B------:R3:W-:Y:S04]  /*00d0*/  STL.128 [R1+0x280], RZ ;  /* 0x000280ff01007387 */ /* 0x0007e80000100c00 */
        /* <DEDUP_REMOVED lines=185> */
[----:B-12---:R3:W-:Y:S02]  /*0c70*/  STL.128 [R1+0xbf0], RZ ;  /* 0x000bf0ff01007387 */ /* 0x0067e40000100c00 */
.L_x_4:
[----:B0-----:R-:W0:Y:S08]  /*0c80*/  S2UR UR7, SR_CgaCtaId ;  /* 0x00000000000779c3 */ /* 0x001e300000008800 */
[----:B------:R-:W-:Y:S01]  /*0c90*/  BAR.SYNC.DEFER_BLOCKING 0x0 ;  /* 0x0000000000007b1d */ /* 0x000fe20000010000 */
[----:B------:R-:W-:Y:S01]  /*0ca0*/  USHF.L.U32 UR5, UR8, 0x7, URZ ;  /* 0x0000000708057899 */ /* 0x000fe200080006ff */
[----:B------:R-:W-:-:S03]  /*0cb0*/  HFMA2 R5, -RZ, RZ, 0, 0 ;  /* 0x00000000ff057431 */ /* 0x000fc600000001ff */
[----:B------:R-:W-:-:S03]  /*0cc0*/  ULOP3.LUT UR5, UR5, 0x7ffff000, URZ, 0xc0, !UPT ;  /* 0x7ffff00005057892 */ /* 0x000fc6000f8ec0ff */
[----:B------:R-:W1:Y:S01]  /*0cd0*/  LDC.64 R2, c[0x0][0x380] ;  /* 0x0000e000ff027b82 */ /* 0x000e620000000a00 */
[----:B------:R-:W-:Y:S01]  /*0ce0*/  UMOV UR6, 0x400 ;  /* 0x0000040000067882 */ /* 0x000fe20000000000 */
[----:B------:R-:W-:Y:S02]  /*0cf0*/  UIADD3 UR5, UPT, UPT, UR5, UR4, URZ ;  /* 0x0000000405057290 */ /* 0x000fe4000fffe0ff */
[----:B0-----:R-:W-:-:S12]  /*0d00*/  ULEA UR11, UR7, UR6, 0x18 ;  /* 0x00000006070b7291 */ /* 0x001fd8000f8ec0ff */
.L_x_0:
[----:B------:R-:W-:-:S04]  /*0d10*/  LEA R4, R5, R0, 0x1 ;  /* 0x0000000005047211 */ /* 0x000fc800078e08ff */
[C---:B0-----:R-:W-:Y:S02]  /*0d20*/  SHF.L.U32 R6, R4.reuse, 0x9, RZ ;  /* 0x0000000904067819 */ /* 0x041fe400000006ff */
[----:B------:R-:W-:Y:S02]  /*0d30*/  SHF.L.U32 R8, R4, 0x7, RZ ;  /* 0x0000000704087819 */ /* 0x000fe400000006ff */
[----:B------:R-:W-:Y:S02]  /*0d40*/  LOP3.LUT R7, R6, 0xfc000, RZ, 0xc0, !PT ;  /* 0x000fc00006077812 */ /* 0x000fe400078ec0ff */
[C---:B------:R-:W-:Y:S02]  /*0d50*/  IADD3 R11, PT, PT, R8.reuse, 0x100, RZ ;  /* 0x00000100080b7810 */ /* 0x040fe40007ffe0ff */
[----:B------:R-:W-:Y:S02]  /*0d60*/  LOP3.LUT R10, R8, 0xf80, RZ, 0xc0, !PT ;  /* 0x00000f80080a7812 */ /* 0x000fe400078ec0ff */
[----:B------:R-:W-:-:S02]  /*0d70*/  IADD3 R9, PT, PT, R6, 0x400, RZ ;  /* 0x0000040006097810 */ /* 0x000fc40007ffe0ff */
[----:B------:R-:W-:Y:S02]  /*0d80*/  LOP3.LUT R12, R11, 0xf80, RZ, 0xc0, !PT ;  /* 0x00000f800b0c7812 */ /* 0x000fe400078ec0ff */
[----:B------:R-:W-:Y:S02]  /*0d90*/  IADD3 R7, PT, PT, R10, UR5, R7 ;  /* 0x000000050a077c10 */ /* 0x000fe4000fffe007 */
[----:B------:R-:W-:Y:S02]  /*0da0*/  LOP3.LUT R9, R9, 0xfc000, RZ, 0xc0, !PT ;  /* 0x000fc00009097812 */ /* 0x000fe400078ec0ff */
[----:B------:R-:W-:Y:S02]  /*0db0*/  IADD3 R10, PT, PT, R6, 0x800, RZ ;  /* 0x00000800060a7810 */ /* 0x000fe40007ffe0ff */
[----:B------:R-:W-:Y:S02]  /*0dc0*/  IADD3 R11, PT, PT, R8, 0x200, RZ ;  /* 0x00000200080b7810 */ /* 0x000fe40007ffe0ff */
[----:B------:R-:W-:-:S02]  /*0dd0*/  IADD3 R14, PT, PT, R6, 0x1000, RZ ;  /* 0x00001000060e7810 */ /* 0x000fc40007ffe0ff */
[----:B------:R-:W-:Y:S02]  /*0de0*/  IADD3 R15, PT, PT, R8, 0x400, RZ ;  /* 0x00000400080f7810 */ /* 0x000fe40007ffe0ff */
[----:B------:R-:W-:Y:S02]  /*0df0*/  IADD3 R9, PT, PT, R12, UR5, R9 ;  /* 0x000000050c097c10 */ /* 0x000fe4000fffe009 */
[----:B------:R-:W-:Y:S02]  /*0e00*/  LOP3.LUT R10, R10, 0xfc000, RZ, 0xc0, !PT ;  /* 0x000fc0000a0a7812 */ /* 0x000fe400078ec0ff */
[----:B------:R-:W-:Y:S02]  /*0e10*/  LOP3.LUT R11, R11, 0xf80, RZ, 0xc0, !PT ;  /* 0x00000f800b0b7812 */ /* 0x000fe400078ec0ff */
[----:B------:R-:W-:Y:S02]  /*0e20*/  LOP3.LUT R14, R14, 0xfc000, RZ, 0xc0, !PT ;  /* 0x000fc0000e0e7812 */ /* 0x000fe400078ec0ff */
[----:B------:R-:W-:-:S02]  /*0e30*/  LOP3.LUT R15, R15, 0xf80, RZ, 0xc0, !PT ;  /* 0x00000f800f0f7812 */ /* 0x000fc400078ec0ff */
[----:B------:R-:W-:Y:S02]  /*0e40*/  IADD3 R12, PT, PT, R6, 0xc00, RZ ;  /* 0x00000c00060c7810 */ /* 0x000fe40007ffe0ff */
[----:B------:R-:W-:Y:S02]  /*0e50*/  IADD3 R13, PT, PT, R8, 0x300, RZ ;  /* 0x00000300080d7810 */ /* 0x000fe40007ffe0ff */
[----:B------:R-:W-:Y:S02]  /*0e60*/  IADD3 R11, PT, PT, R11, UR5, R10 ;  /* 0x000000050b0b7c10 */ /* 0x000fe4000fffe00a */
[----:B------:R-:W-:Y:S02]  /*0e70*/  IADD3 R15, PT, PT, R15, UR5, R14 ;  /* 0x000000050f0f7c10 */ /* 0x000fe4000fffe00e */
[----:B------:R-:W-:Y:S02]  /*0e80*/  IADD3 R16, PT, PT, R6, 0x1400, RZ ;  /* 0x0000140006107810 */ /* 0x000fe40007ffe0ff */
[----:B------:R-:W-:-:S02]  /*0e90*/  IADD3 R17, PT, PT, R8, 0x500, RZ ;  /* 0x0000050008117810 */ /* 0x000fc40007ffe0ff */
[----:B------:R-:W-:Y:S02]  /*0ea0*/  LOP3.LUT R12, R12, 0xfc000, RZ, 0xc0, !PT ;  /* 0x000fc0000c0c7812 */ /* 0x000fe400078ec0ff */
[----:B------:R-:W-:Y:S02]  /*0eb0*/  LOP3.LUT R13, R13, 0xf80, RZ, 0xc0, !PT ;  /* 0x00000f800d0d7812 */ /* 0x000fe400078ec0ff */
[----:B------:R-:W-:Y:S02]  /*0ec0*/  IADD3 R10, PT, PT, R6, 0x1800, RZ ;  /* 0x00001800060a7810 */ /* 0x000fe40007ffe0ff */
[----:B------:R-:W-:Y:S02]  /*0ed0*/  IADD3 R14, PT, PT, R8, 0x600, RZ ;  /* 0x00000600080e7810 */ /* 0x000fe40007ffe0ff */
[----:B------:R-:W-:Y:S02]  /*0ee0*/  IADD3 R6, PT, PT, R6, 0x1c00, RZ ;  /* 0x00001c0006067810 */ /* 0x000fe40007ffe0ff */
[----:B------:R-:W-:-:S02]  /*0ef0*/  IADD3 R8, PT, PT, R8, 0x700, RZ ;  /* 0x0000070008087810 */ /* 0x000fc40007ffe0ff */
[----:B------:R-:W-:Y:S02]  /*0f00*/  IADD3 R13, PT, PT, R13, UR5, R12 ;  /* 0x000000050d0d7c10 */ /* 0x000fe4000fffe00c */
[----:B------:R-:W-:Y:S02]  /*0f10*/  LOP3.LUT R19, R14, 0xf80, RZ, 0xc0, !PT ;  /* 0x00000f800e137812 */ /* 0x000fe400078ec0ff */
[----:B------:R-:W-:Y:S02]  /*0f20*/  LOP3.LUT R16, R16, 0xfc000, RZ, 0xc0, !PT ;  /* 0x000fc00010107812 */ /* 0x000fe400078ec0ff */
[----:B------:R-:W-:Y:S02]  /*0f30*/  LOP3.LUT R17, R17, 0xf80, RZ, 0xc0, !PT ;  /* 0x00000f8011117812 */ /* 0x000fe400078ec0ff */
[----:B------:R-:W-:Y:S01]  /*0f40*/  LOP3.LUT R12, R10, 0xfc000, RZ, 0xc0, !PT ;  /* 0x000fc0000a0c7812 */ /* 0x000fe200078ec0ff */
[----:B-1----:R-:W-:Y:S01]  /*0f50*/  IMAD.WIDE.U32 R10, R11, 0x4, R2 ;  /* 0x000000040b0a7825 */ /* 0x002fe200078e0002 */
[----:B------:R-:W-:-:S02]  /*0f60*/  LOP3.LUT R14, R6, 0xfc000, RZ, 0xc0, !PT ;  /* 0x000fc000060e7812 */ /* 0x000fc400078ec0ff */
[----:B------:R-:W-:Y:S01]  /*0f70*/  LOP3.LUT R21, R8, 0xf80, RZ, 0xc0, !PT ;  /* 0x00000f8008157812 */ /* 0x000fe200078ec0ff */
[----:B------:R-:W-:Y:S01]  /*0f80*/  IMAD.WIDE.U32 R6, R7, 0x4, R2 ;  /* 0x0000000407067825 */ /* 0x000fe200078e0002 */
[----:B------:R-:W-:Y:S01]  /*0f90*/  IADD3 R17, PT, PT, R17, UR5, R16 ;  /* 0x0000000511117c10 */ /* 0x000fe2000fffe010 */
[----:B------:R-:W2:Y:S01]  /*0fa0*/  LDG.E.CONSTANT R10, desc[UR12][R10.64] ;  /* 0x0000000c0a0a7981 */ /* 0x000ea2000c1e9900 */
[----:B------:R-:W-:Y:S01]  /*0fb0*/  IADD3 R19, PT, PT, R19, UR5, R12 ;  /* 0x0000000513137c10 */ /* 0x000fe2000fffe00c */
[----:B------:R-:W-:Y:S01]  /*0fc0*/  IMAD.WIDE.U32 R8, R9, 0x4, R2 ;  /* 0x0000000409087825 */ /* 0x000fe200078e0002 */
[----:B------:R-:W-:Y:S01]  /*0fd0*/  IADD3 R21, PT, PT, R21, UR5, R14 ;  /* 0x0000000515157c10 */ /* 0x000fe2000fffe00e */
[----:B------:R0:W4:Y:S02]  /*0fe0*/  LDG.E.CONSTANT R6, desc[UR12][R6.64] ;  /* 0x0000000c06067981 */ /* 0x000124000c1e9900 */
[--C-:B------:R-:W-:Y:S02]  /*0ff0*/  IMAD.WIDE.U32 R12, R13, 0x4, R2.reuse ;  /* 0x000000040d0c7825 */ /* 0x100fe400078e0002 */
[----:B------:R-:W5:Y:S02]  /*1000*/  LDG.E.CONSTANT R8, desc[UR12][R8.64] ;  /* 0x0000000c08087981 */ /* 0x000f64000c1e9900 */
[----:B------:R-:W-:-:S02]  /*1010*/  IMAD.WIDE.U32 R14, R15, 0x4, R2 ;  /* 0x000000040f0e7825 */ /* 0x000fc400078e0002 */
[----:B------:R-:W3:Y:S02]  /*1020*/  LDG.E.CONSTANT R12, desc[UR12][R12.64] ;  /* 0x0000000c0c0c7981 */ /* 0x000ee4000c1e9900 */
[--C-:B------:R-:W-:Y:S02]  /*1030*/  IMAD.WIDE.U32 R16, R17, 0x4, R2.reuse ;  /* 0x0000000411107825 */ /* 0x100fe400078e0002 */
[----:B------:R-:W3:Y:S02]  /*1040*/  LDG.E.CONSTANT R14, desc[UR12][R14.64] ;  /* 0x0000000c0e0e7981 */ /* 0x000ee4000c1e9900 */
[--C-:B------:R-:W-:Y:S02]  /*1050*/  IMAD.WIDE.U32 R18, R19, 0x4, R2.reuse ;  /* 0x0000000413127825 */ /* 0x100fe400078e0002 */
[----:B------:R-:W3:Y:S02]  /*1060*/  LDG.E.CONSTANT R16, desc[UR12][R16.64] ;  /* 0x0000000c10107981 */ /* 0x000ee4000c1e9900 */
[----:B------:R-:W-:-:S02]  /*1070*/  IMAD.WIDE.U32 R20, R21, 0x4, R2 ;  /* 0x0000000415147825 */ /* 0x000fc400078e0002 */
[----:B------:R-:W3:Y:S04]  /*1080*/  LDG.E.CONSTANT R18, desc[UR12][R18.64] ;  /* 0x0000000c12127981 */ /* 0x000ee8000c1e9900 */
[----:B------:R-:W3:Y:S01]  /*1090*/  LDG.E.CONSTANT R20, desc[UR12][R20.64] ;  /* 0x0000000c14147981 */ /* 0x000ee2000c1e9900 */
[----:B0-----:R-:W-:Y:S02]  /*10a0*/  LEA R7, R4, UR11, 0x2 ;  /* 0x0000000b04077c11 */ /* 0x001fe4000f8e10ff */
[----:B------:R-:W-:-:S04]  /*10b0*/  IADD3 R5, PT, PT, R5, 0x8, RZ ;  /* 0x0000000805057810 */ /* 0x000fc80007ffe0ff */
[----:B------:R-:W-:Y:S01]  /*10c0*/  ISETP.NE.AND P0, PT, R5, 0x180, PT ;  /* 0x000001800500780c */ /* 0x000fe20003f05270 */
[----:B--2---:R0:W-:Y:S04]  /*10d0*/  STS [R7+0x10], R10 ;  /* 0x0000100a07007388 */ /* 0x0041e80000000800 */
[----:B----4-:R0:W-:Y:S04]  /*10e0*/  STS [R7], R6 ;  /* 0x0000000607007388 */ /* 0x0101e80000000800 */
[----:B-----5:R0:W-:Y:S04]  /*10f0*/  STS [R7+0x8], R8 ;  /* 0x0000080807007388 */ /* 0x0201e80000000800 */
[----:B---3--:R0:W-:Y:S04]  /*1100*/  STS [R7+0x18], R12 ;  /* 0x0000180c07007388 */ /* 0x0081e80000000800 */
[----:B------:R0:W-:Y:S04]  /*1110*/  STS [R7+0x20], R14 ;  /* 0x0000200e07007388 */ /* 0x0001e80000000800 */
[----:B------:R0:W-:Y:S04]  /*1120*/  STS [R7+0x28], R16 ;  /* 0x0000281007007388 */ /* 0x0001e80000000800 */
[----:B------:R0:W-:Y:S04]  /*1130*/  STS [R7+0x30], R18 ;  /* 0x0000301207007388 */ /* 0x0001e80000000800 */
[----:B------:R0:W-:Y:S01]  /*1140*/  STS [R7+0x38], R20 ;  /* 0x0000381407007388 */ /* 0x0001e20000000800 */
[----:B------:R-:W-:Y:S05]  /*1150*/  @P0 BRA `(.L_x_0) ;  /* 0xfffffff800ec0947 */ /* 0x000fea000383ffff */
[----:B------:R-:W1:Y:S01]  /*1160*/  LDC.64 R2, c[0x0][0x388] ;  /* 0x0000e200ff027b82 */ /* 0x000e620000000a00 */
[----:B------:R-:W-:-:S04]  /*1170*/  MOV R5, UR10 ;  /* 0x0000000a00057c02 */ /* 0x000fc80008000f00 */
[----:B------:R-:W-:-:S04]  /*1180*/  LEA R5, R5, R0, 0x1 ;  /* 0x0000000005057211 */ /* 0x000fc800078e08ff */
[----:B------:R-:W-:-:S05]  /*1190*/  LEA R5, R5, UR4, 0x7 ;  /* 0x0000000405057c11 */ /* 0x000fca000f8e38ff */
[----:B-1----:R-:W-:-:S05]  /*11a0*/  IMAD.WIDE.U32 R2, R5, 0x4, R2 ;  /* 0x0000000405027825 */ /* 0x002fca00078e0002 */
[----:B------:R-:W2:Y:S04]  /*11b0*/  LDG.E.CONSTANT R4, desc[UR12][R2.64] ;  /* 0x0000000c02047981 */ /* 0x000ea8000c1e9900 */
[----:B0-----:R-:W3:Y:S04]  /*11c0*/  LDG.E.CONSTANT R6, desc[UR12][R2.64+0x8000] ;  /* 0x0080000c02067981 */ /* 0x001ee8000c1e9900 */
[----:B------:R-:W4:Y:S04]  /*11d0*/  LDG.E.CONSTANT R8, desc[UR12][R2.64+0x10000] ;  /* 0x0100000c02087981 */ /* 0x000f28000c1e9900 */
[----:B------:R-:W5:Y:S04]  /*11e0*/  LDG.E.CONSTANT R10, desc[UR12][R2.64+0x18000] ;  /* 0x0180000c020a7981 */ /* 0x000f68000c1e9900 */
        /* <DEDUP_REMOVED lines=19> */
[----:B------:R-:W5:Y:S01]  /*1320*/  LDG.E.CONSTANT R19, desc[UR12][R2.64+0xb8000] ;  /* 0x0b80000c02137981 */ /* 0x000f62000c1e9900 */
[----:B------:R-:W-:Y:S01]  /*1330*/  UIADD3 UR6, UPT, UPT, UR6, 0xc00, URZ ;  /* 0x00000c0006067890 */ /* 0x000fe2000fffe0ff */
[----:B------:R-:W-:-:S03]  /*1340*/  UMOV UR5, URZ ;  /* 0x000000ff00057c82 */ /* 0x000fc60008000000 */
[----:B------:R-:W-:-:S06]  /*1350*/  ULEA UR6, UR7, UR6, 0x18 ;  /* 0x0000000607067291 */ /* 0x000fcc000f8ec0ff */
[----:B------:R-:W-:-:S05]  /*1360*/  LEA R13, R0, UR6, 0x2 ;  /* 0x00000006000d7c11 */ /* 0x000fca000f8e10ff */
[----:B--2---:R0:W-:Y:S04]  /*1370*/  STS [R13], R4 ;  /* 0x000000040d007388 */ /* 0x0041e80000000800 */
[----:B---3--:R0:W-:Y:S04]  /*1380*/  STS [R13+0x8], R6 ;  /* 0x000008060d007388 */ /* 0x0081e80000000800 */
[----:B----4-:R0:W-:Y:S04]  /*1390*/  STS [R13+0x10], R8 ;  /* 0x000010080d007388 */ /* 0x0101e80000000800 */
[----:B-----5:R0:W-:Y:S04]  /*13a0*/  STS [R13+0x18], R10 ;  /* 0x0000180a0d007388 */ /* 0x0201e80000000800 */
[----:B------:R0:W-:Y:S04]  /*13b0*/  STS [R13+0x20], R12 ;  /* 0x0000200c0d007388 */ /* 0x0001e80000000800 */
        /* <DEDUP_REMOVED lines=18> */
[----:B------:R0:W-:Y:S01]  /*14e0*/  STS [R13+0xb8], R19 ;  /* 0x0000b8130d007388 */ /* 0x0001e20000000800 */
[----:B------:R-:W-:Y:S06]  /*14f0*/  BAR.SYNC.DEFER_BLOCKING 0x0 ;  /* 0x0000000000007b1d */ /* 0x000fec0000010000 */
[----:B------:R-:W1:Y:S04]  /*1500*/  LDS.128 R48, [UR11+0xc00] ;  /* 0x000c000bff307984 */ /* 0x000e680008000c00 */
[----:B------:R-:W2:Y:S04]  /*1510*/  LDS.128 R44, [UR11+0xc10] ;  /* 0x000c100bff2c7984 */ /* 0x000ea80008000c00 */
[----:B------:R-:W3:Y:S04]  /*1520*/  LDS.128 R4, [UR11+0xc20] ;  /* 0x000c200bff047984 */ /* 0x000ee80008000c00 */
[----:B0-----:R-:W4:Y:S02]  /*1530*/  LDS.128 R8, [UR11+0xc30] ;  /* 0x000c300bff087984 */ /* 0x001f240008000c00 */
.L_x_1:
[----:B------:R-:W-:-:S04]  /*1540*/  USHF.L.U32 UR6, UR5, 0x1, URZ ;  /* 0x0000000105067899 */ /* 0x000fc800080006ff */
[----:B------:R-:W-:-:S09]  /*1550*/  ULEA UR6, UR6, UR14, 0x2 ;  /* 0x0000000e06067291 */ /* 0x000fd2000f8e10ff */
[----:B0-----:R-:W1:Y:S04]  /*1560*/  LDL.64 R2, [UR6] ;  /* 0x00000006ff027983 */ /* 0x001e680008100a00 */
[----:B------:R-:W5:Y:S04]  /*1570*/  LDL.64 R20, [UR6+0x80] ;  /* 0x00008006ff147983 */ /* 0x000f680008100a00 */
[----:B------:R-:W3:Y:S04]  /*1580*/  LDL.64 R28, [UR6+0x100] ;  /* 0x00010006ff1c7983 */ /* 0x000ee80008100a00 */
[----:B------:R-:W2:Y:S04]  /*1590*/  LDL.64 R30, [UR6+0x180] ;  /* 0x00018006ff1e7983 */ /* 0x000ea80008100a00 */
[----:B------:R-:W4:Y:S01]  /*15a0*/  LDL.64 R32, [UR6+0x200] ;  /* 0x00020006ff207983 */ /* 0x000f220008100a00 */
[----:B------:R-:W-:-:S03]  /*15b0*/  LEA R52, R0, UR5, 0x4 ;  /* 0x0000000500347c11 */ /* 0x000fc6000f8e20ff */
[----:B------:R-:W4:Y:S01]  /*15c0*/  LDL.64 R36, [UR6+0x280] ;  /* 0x00028006ff247983 */ /* 0x000f220008100a00 */
[----:B------:R-:W-:-:S03]  /*15d0*/  LEA R52, R52, UR11, 0x2 ;  /* 0x0000000b34347c11 */ /* 0x000fc6000f8e10ff */
[----:B------:R-:W4:Y:S04]  /*15e0*/  LDL.64 R40, [UR6+0x300] ;  /* 0x00030006ff287983 */ /* 0x000f280008100a00 */
[----:B------:R-:W1:Y:S04]  /*15f0*/  LDS.128 R12, [R52] ;  /* 0x00000000340c7984 */ /* 0x000e680000000c00 */
[----:B------:R-:W5:Y:S04]  /*1600*/  LDS.128 R16, [R52+0x80] ;  /* 0x0000800034107984 */ /* 0x000f680000000c00 */
[----:B------:R-:W2:Y:S01]  /*1610*/  LDS.128 R24, [R52+0x180] ;  /* 0x0001800034187984 */ /* 0x000ea20000000c00 */
[----:B-1----:R-:W-:Y:S01]  /*1620*/  FFMA R34, R48, R12, R2 ;  /* 0x0000000c30227223 */ /* 0x002fe20000000002 */
[----:B------:R-:W-:-:S02]  /*1630*/  FFMA R35, R12, R49, R3 ;  /* 0x000000310c237223 */ /* 0x000fc40000000003 */
[----:B------:R-:W4:Y:S01]  /*1640*/  LDL.64 R2, [UR6+0x380] ;  /* 0x00038006ff027983 */ /* 0x000f220008100a00 */
[C---:B-----5:R-:W-:Y:S01]  /*1650*/  FFMA R38, R16.reuse, R50, R20 ;  /* 0x0000003210267223 */ /* 0x060fe20000000014 */
[----:B------:R-:W-:Y:S02]  /*1660*/  FFMA R39, R16, R51, R21 ;  /* 0x0000003310277223 */ /* 0x000fe40000000015 */
[----:B------:R-:W3:Y:S01]  /*1670*/  LDS.128 R20, [R52+0x100] ;  /* 0x0001000034147984 */ /* 0x000ee20000000c00 */
[C---:B--2---:R-:W-:Y:S01]  /*1680*/  FFMA R30, R24.reuse, R46, R30 ;  /* 0x0000002e181e7223 */ /* 0x044fe2000000001e */
[----:B------:R-:W-:-:S05]  /*1690*/  FFMA R31, R24, R47, R31 ;  /* 0x0000002f181f7223 */ /* 0x000fca000000001f */
[----:B------:R-:W-:Y:S01]  /*16a0*/  STL.64 [UR6+0x180], R30 ;  /* 0x0001801eff007987 */ /* 0x000fe20008100a06 */
[----:B---3--:R-:W-:Y:S01]  /*16b0*/  FFMA R28, R44, R20, R28 ;  /* 0x000000142c1c7223 */ /* 0x008fe2000000001c */
[----:B------:R-:W-:-:S05]  /*16c0*/  FFMA R29, R20, R45, R29 ;  /* 0x0000002d141d7223 */ /* 0x000fca000000001d */
[----:B------:R-:W-:Y:S04]  /*16d0*/  STL.64 [UR6+0x100], R28 ;  /* 0x0001001cff007987 */ /* 0x000fe80008100a06 */
[----:B------:R-:W4:Y:S04]  /*16e0*/  LDS.128 R28, [R52+0x200] ;  /* 0x00020000341c7984 */ /* 0x000f280000000c00 */
[----:B------:R-:W-:Y:S01]  /*16f0*/  STL.64 [UR6], R34 ;  /* 0x00000022ff007987 */ /* 0x000fe20008100a06 */
[----:B----4-:R-:W-:Y:S01]  /*1700*/  FFMA R32, R4, R28, R32 ;  /* 0x0000001c04207223 */ /* 0x010fe20000000020 */
[----:B------:R-:W-:-:S05]  /*1710*/  FFMA R33, R28, R5, R33 ;  /* 0x000000051c217223 */ /* 0x000fca0000000021 */
[----:B------:R-:W-:Y:S04]  /*1720*/  STL.64 [UR6+0x200], R32 ;  /* 0x00020020ff007987 */ /* 0x000fe80008100a06 */
[----:B------:R-:W0:Y:S04]  /*1730*/  LDS.128 R32, [R52+0x280] ;  /* 0x0002800034207984 */ /* 0x000e280000000c00 */
[----:B------:R-:W-:Y:S01]  /*1740*/  STL.64 [UR6+0x80], R38 ;  /* 0x00008026ff007987 */ /* 0x000fe20008100a06 */
[C---:B0-----:R-:W-:Y:S01]  /*1750*/  FFMA R36, R32.reuse, R6, R36 ;  /* 0x0000000620247223 */ /* 0x041fe20000000024 */
[----:B------:R-:W-:-:S05]  /*1760*/  FFMA R37, R32, R7, R37 ;  /* 0x0000000720257223 */ /* 0x000fca0000000025 */
[----:B------:R-:W-:Y:S04]  /*1770*/  STL.64 [UR6+0x280], R36 ;  /* 0x00028024ff007987 */ /* 0x000fe80008100a06 */
[----:B------:R-:W0:Y:S01]  /*1780*/  LDS.128 R36, [R52+0x300] ;  /* 0x0003000034247984 */ /* 0x000e220000000c00 */
[----:B------:R-:W-:Y:S01]  /*1790*/  UIADD3 UR7, UPT, UPT, UR5, 0x1, URZ ;  /* 0x0000000105077890 */ /* 0x000fe2000fffe0ff */
[----:B0-----:R-:W-:Y:S01]  /*17a0*/  FFMA R40, R8, R36, R40 ;  /* 0x0000002408287223 */ /* 0x001fe20000000028 */
[----:B------:R-:W-:-:S05]  /*17b0*/  FFMA R41, R36, R9, R41 ;  /* 0x0000000924297223 */ /* 0x000fca0000000029 */
[----:B------:R-:W-:Y:S04]  /*17c0*/  STL.64 [UR6+0x300], R40 ;  /* 0x00030028ff007987 */ /* 0x000fe80008100a06 */
[----:B------:R-:W0:Y:S01]  /*17d0*/  LDS.128 R40, [R52+0x380] ;  /* 0x0003800034287984 */ /* 0x000e220000000c00 */
[----:B------:R-:W-:-:S04]  /*17e0*/  USHF.L.U32 UR7, UR7, 0x1, URZ ;  /* 0x0000000107077899 */ /* 0x000fc800080006ff */
[----:B------:R-:W-:Y:S01]  /*17f0*/  ULEA UR7, UR7, UR14, 0x2 ;  /* 0x0000000e07077291 */ /* 0x000fe2000f8e10ff */
[C---:B0-----:R-:W-:Y:S01]  /*1800*/  FFMA R2, R40.reuse, R10, R2 ;  /* 0x0000000a28027223 */ /* 0x041fe20000000002 */
[----:B------:R-:W-:-:S05]  /*1810*/  FFMA R3, R40, R11, R3 ;  /* 0x0000000b28037223 */ /* 0x000fca0000000003 */
[----:B------:R0:W-:Y:S04]  /*1820*/  STL.64 [UR6+0x380], R2 ;  /* 0x00038002ff007987 */ /* 0x0001e80008100a06 */
[----:B0-----:R-:W2:Y:S02]  /*1830*/  LDL.64 R2, [UR7] ;  /* 0x00000007ff027983 */ /* 0x001ea40008100a00 */
[-C--:B--2---:R-:W-:Y:S01]  /*1840*/  FFMA R12, R48, R13.reuse, R2 ;  /* 0x0000000d300c7223 */ /* 0x084fe20000000002 */
[----:B------:R-:W-:Y:S02]  /*1850*/  FFMA R13, R49, R13, R3 ;  /* 0x0000000d310d7223 */ /* 0x000fe40000000003 */
[----:B------:R-:W2:Y:S04]  /*1860*/  LDL.64 R2, [UR7+0x80] ;  /* 0x00008007ff027983 */ /* 0x000ea80008100a00 */
[----:B------:R0:W-:Y:S04]  /*1870*/  STL.64 [UR7], R12 ;  /* 0x0000000cff007987 */ /* 0x0001e80008100a07 */
[----:B0-----:R-:W3:Y:S01]  /*1880*/  LDL.64 R12, [UR7+0x100] ;  /* 0x00010007ff0c7983 */ /* 0x001ee20008100a00 */
[-C--:B--2---:R-:W-:Y:S01]  /*1890*/  FFMA R16, R50, R17.reuse, R2 ;  /* 0x0000001132107223 */ /* 0x084fe20000000002 */
[----:B------:R-:W-:-:S02]  /*18a0*/  FFMA R17, R51, R17, R3 ;  /* 0x0000001133117223 */ /* 0x000fc40000000003 */
[----:B------:R-:W2:Y:S04]  /*18b0*/  LDL.64 R2, [UR7+0x180] ;  /* 0x00018007ff027983 */ /* 0x000ea80008100a00 */
[----:B------:R0:W-:Y:S01]  /*18c0*/  STL.64 [UR7+0x80], R16 ;  /* 0x00008010ff007987 */ /* 0x0001e20008100a07 */
[-C--:B---3--:R-:W-:Y:S01]  /*18d0*/  FFMA R12, R44, R21.reuse, R12 ;  /* 0x000000152c0c7223 */ /* 0x088fe2000000000c */
[----:B------:R-:W-:Y:S02]  /*18e0*/  FFMA R13, R45, R21, R13 ;  /* 0x000000152d0d7223 */ /* 0x000fe4000000000d */
[----:B------:R-:W3:Y:S04]  /*18f0*/  LDL.64 R20, [UR7+0x200] ;  /* 0x00020007ff147983 */ /* 0x000ee80008100a00 */
[----:B------:R1:W-:Y:S04]  /*1900*/  STL.64 [UR7+0x100], R12 ;  /* 0x0001000cff007987 */ /* 0x0003e80008100a07 */
[----:B0-----:R-:W4:Y:S04]  /*1910*/  LDL.64 R16, [UR7+0x280] ;  /* 0x00028007ff107983 */ /* 0x001f280008100a00 */
[----:B-1----:R-:W5:Y:S01]  /*1920*/  LDL.64 R12, [UR7+0x380] ;  /* 0x00038007ff0c7983 */ /* 0x002f620008100a00 */
[-C--:B--2---:R-:W-:Y:S01]  /*1930*/  FFMA R2, R46, R25.reuse, R2 ;  /* 0x000000192e027223 */ /* 0x084fe20000000002 */
[----:B------:R-:W-:-:S05]  /*1940*/  FFMA R3, R47, R25, R3 ;  /* 0x000000192f037223 */ /* 0x000fca0000000003 */
[----:B------:R0:W-:Y:S04]  /*1950*/  STL.64 [UR7+0x180], R2 ;  /* 0x00018002ff007987 */ /* 0x0001e80008100a07 */
[----:B0-----:R-:W2:Y:S01]  /*1960*/  LDL.64 R2, [UR7+0x300] ;  /* 0x00030007ff027983 */ /* 0x001ea20008100a00 */
[----:B------:R-:W-:-:S04]  /*1970*/  UIADD3 UR6, UPT, UPT, UR5, 0x2, URZ ;  /* 0x0000000205067890 */ /* 0x000fc8000fffe0ff */
[----:B------:R-:W-:Y:S01]  /*1980*/  USHF.L.U32 UR6, UR6, 0x1, URZ ;  /* 0x0000000106067899 */ /* 0x000fe200080006ff */
[----:B---3--:R-:W-:-:S03]  /*1990*/  FFMA R20, R4, R29, R20 ;  /* 0x0000001d04147223 */ /* 0x008fc60000000014 */
[----:B------:R-:W-:Y:S01]  /*19a0*/  ULEA UR9, UR6, UR14, 0x2 ;  /* 0x0000000e06097291 */ /* 0x000fe2000f8e10ff */
[----:B------:R-:W-:Y:S01]  /*19b0*/  FFMA R21, R5, R29, R21 ;  /* 0x0000001d05157223 */ /* 0x000fe20000000015 */
[----:B----4-:R-:W-:Y:S01]  /*19c0*/  FFMA R16, R6, R33, R16 ;  /* 0x0000002106107223 */ /* 0x010fe20000000010 */
[----:B-----5:R-:W-:Y:S01]  /*19d0*/  FFMA R40, R10, R41, R12 ;  /* 0x000000290a287223 */ /* 0x020fe2000000000c */
[----:B------:R-:W-:Y:S01]  /*19e0*/  FFMA R17, R7, R33, R17 ;  /* 0x0000002107117223 */ /* 0x000fe20000000011 */
[----:B------:R-:W-:Y:S01]  /*19f0*/  FFMA R41, R11, R41, R13 ;  /* 0x000000290b297223 */ /* 0x000fe2000000000d */
[----:B------:R-:W-:Y:S04]  /*1a00*/  STL.64 [UR7+0x200], R20 ;  /* 0x00020014ff007987 */ /* 0x000fe80008100a07 */
[----:B------:R0:W-:Y:S04]  /*1a10*/  STL.64 [UR7+0x280], R16 ;  /* 0x00028010ff007987 */ /* 0x0001e80008100a07 */
[----:B------:R1:W-:Y:S01]  /*1a20*/  STL.64 [UR7+0x380], R40 ;  /* 0x00038028ff007987 */ /* 0x0003e20008100a07 */
[-C--:B--2---:R-:W-:Y:S01]  /*1a30*/  FFMA R36, R8, R37.reuse, R2 ;  /* 0x0000002508247223 */ /* 0x084fe20000000002 */
[----:B------:R-:W-:-:S05]  /*1a40*/  FFMA R37, R9, R37, R3 ;  /* 0x0000002509257223 */ /* 0x000fca0000000003 */
[----:B------:R-:W-:Y:S04]  /*1a50*/  STL.64 [UR7+0x300], R36 ;  /* 0x00030024ff007987 */ /* 0x000fe80008100a07 */
[----:B------:R-:W2:Y:S04]  /*1a60*/  LDL.64 R2, [UR9] ;  /* 0x00000009ff027983 */ /* 0x000ea80008100a00 */
[----:B------:R-:W3:Y:S04]  /*1a70*/  LDL.64 R12, [UR9+0x80] ;  /* 0x00008009ff0c7983 */ /* 0x000ee80008100a00 */
[----:B------:R-:W4:Y:S04]  /*1a80*/  LDL.64 R24, [UR9+0x100] ;  /* 0x00010009ff187983 */ /* 0x000f280008100a00 */
[----:B0-----:R-:W5:Y:S04]  /*1a90*/  LDL.64 R16, [UR9+0x280] ;  /* 0x00028009ff107983 */ /* 0x001f680008100a00 */
[----:B------:R-:W5:Y:S01]  /*1aa0*/  LDL.64 R28, [UR9+0x380] ;  /* 0x00038009ff1c7983 */ /* 0x000f620008100a00 */
[-C--:B--2---:R-:W-:Y:S01]  /*1ab0*/  FFMA R32, R48, R14.reuse, R2 ;  /* 0x0000000e30207223 */ /* 0x084fe20000000002 */
[----:B------:R-:W-:-:S02]  /*1ac0*/  FFMA R33, R49, R14, R3 ;  /* 0x0000000e31217223 */ /* 0x000fc40000000003 */
[----:B------:R-:W1:Y:S01]  /*1ad0*/  LDL.64 R2, [UR9+0x180] ;  /* 0x00018009ff027983 */ /* 0x000e620008100a00 */
[-C--:B---3--:R-:W-:Y:S01]  /*1ae0*/  FFMA R52, R50, R18.reuse, R12 ;  /* 0x0000001232347223 */ /* 0x088fe2000000000c */
[----:B------:R-:W-:Y:S02]  /*1af0*/  FFMA R53, R51, R18, R13 ;  /* 0x0000001233357223 */ /* 0x000fe4000000000d */
[----:B------:R-:W2:Y:S01]  /*1b00*/  LDL.64 R12, [UR9+0x200] ;  /* 0x00020009ff0c7983 */ /* 0x000ea20008100a00 */
[-C--:B----4-:R-:W-:Y:S01]  /*1b10*/  FFMA R20, R44, R22.reuse, R24 ;  /* 0x000000162c147223 */ /* 0x090fe20000000018 */
[----:B------:R-:W-:Y:S02]  /*1b20*/  FFMA R21, R45, R22, R25 ;  /* 0x000000162d157223 */ /* 0x000fe40000000019 */
[----:B------:R-:W3:Y:S01]  /*1b30*/  LDL.64 R24, [UR9+0x300] ;  /* 0x00030009ff187983 */ /* 0x000ee20008100a00 */
[----:B------:R-:W-:-:S04]  /*1b40*/  UIADD3 UR6, UPT, UPT, UR5, 0x3, URZ ;  /* 0x0000000305067890 */ /* 0x000fc8000fffe0ff */
[----:B------:R-:W-:Y:S01]  /*1b50*/  USHF.L.U32 UR6, UR6, 0x1, URZ ;  /* 0x0000000106067899 */ /* 0x000fe200080006ff */
[----:B------:R2:W-:Y:S03]  /*1b60*/  STL.64 [UR9+0x80], R52 ;  /* 0x00008034ff007987 */ /* 0x0005e60008100a09 */
[----:B------:R-:W-:Y:S01]  /*1b70*/  ULEA UR6, UR6, UR14, 0x2 ;  /* 0x0000000e06067291 */ /* 0x000fe2000f8e10ff */
[-C--:B-----5:R-:W-:Y:S01]  /*1b80*/  FFMA R16, R6, R34.reuse, R16 ;  /* 0x0000002206107223 */ /* 0x0a0fe20000000010 */
[----:B------:R-:W-:Y:S01]  /*1b90*/  FFMA R17, R7, R34, R17 ;  /* 0x0000002207117223 */ /* 0x000fe20000000011 */
[-C--:B------:R-:W-:Y:S01]  /*1ba0*/  FFMA R28, R10, R42.reuse, R28 ;  /* 0x0000002a0a1c7223 */ /* 0x080fe2000000001c */
[----:B------:R-:W-:Y:S01]  /*1bb0*/  FFMA R29, R11, R42, R29 ;  /* 0x0000002a0b1d7223 */ /* 0x000fe2000000001d */
[----:B------:R0:W-:Y:S04]  /*1bc0*/  STL.64 [UR9], R32 ;  /* 0x00000020ff007987 */ /* 0x0001e80008100a09 */
[----:B------:R-:W-:Y:S04]  /*1bd0*/  STL.64 [UR9+0x100], R20 ;  /* 0x00010014ff007987 */ /* 0x000fe80008100a09 */
[----:B------:R4:W-:Y:S04]  /*1be0*/  STL.64 [UR9+0x280], R16 ;  /* 0x00028010ff007987 */ /* 0x0009e80008100a09 */
[----:B------:R-:W-:Y:S01]  /*1bf0*/  STL.64 [UR9+0x380], R28 ;  /* 0x0003801cff007987 */ /* 0x000fe20008100a09 */
[-C--:B-1----:R-:W-:Y:S01]  /*1c00*/  FFMA R40, R46, R26.reuse, R2 ;  /* 0x0000001a2e287223 */ /* 0x082fe20000000002 */
[----:B------:R-:W-:Y:S01]  /*1c10*/  FFMA R41, R47, R26, R3 ;  /* 0x0000001a2f297223 */ /* 0x000fe20000000003 */
[-C--:B--2---:R-:W-:Y:S01]  /*1c20*/  FFMA R52, R4, R30.reuse, R12 ;  /* 0x0000001e04347223 */ /* 0x084fe2000000000c */
[----:B------:R-:W-:Y:S01]  /*1c30*/  FFMA R53, R5, R30, R13 ;  /* 0x0000001e05357223 */ /* 0x000fe2000000000d */
[-C--:B---3--:R-:W-:Y:S01]  /*1c40*/  FFMA R24, R8, R38.reuse, R24 ;  /* 0x0000002608187223 */ /* 0x088fe20000000018 */
[----:B------:R-:W-:Y:S01]  /*1c50*/  FFMA R25, R9, R38, R25 ;  /* 0x0000002609197223 */ /* 0x000fe20000000019 */
[----:B------:R-:W-:Y:S04]  /*1c60*/  STL.64 [UR9+0x180], R40 ;  /* 0x00018028ff007987 */ /* 0x000fe80008100a09 */
[----:B------:R-:W-:Y:S04]  /*1c70*/  STL.64 [UR9+0x200], R52 ;  /* 0x00020034ff007987 */ /* 0x000fe80008100a09 */
[----:B------:R1:W-:Y:S04]  /*1c80*/  STL.64 [UR9+0x300], R24 ;  /* 0x00030018ff007987 */ /* 0x0003e80008100a09 */
[----:B------:R-:W2:Y:S04]  /*1c90*/  LDL.64 R36, [UR6] ;  /* 0x00000006ff247983 */ /* 0x000ea80008100a00 */
[----:B0-----:R-:W3:Y:S04]  /*1ca0*/  LDL.64 R32, [UR6+0x80] ;  /* 0x00008006ff207983 */ /* 0x001ee80008100a00 */
[----:B------:R-:W5:Y:S04]  /*1cb0*/  LDL.64 R2, [UR6+0x100] ;  /* 0x00010006ff027983 */ /* 0x000f680008100a00 */
[----:B------:R-:W5:Y:S04]  /*1cc0*/  LDL.64 R12, [UR6+0x180] ;  /* 0x00018006ff0c7983 */ /* 0x000f680008100a00 */
[----:B----4-:R-:W4:Y:S04]  /*1cd0*/  LDL.64 R16, [UR6+0x200] ;  /* 0x00020006ff107983 */ /* 0x010f280008100a00 */
[----:B------:R-:W4:Y:S04]  /*1ce0*/  LDL.64 R20, [UR6+0x280] ;  /* 0x00028006ff147983 */ /* 0x000f280008100a00 */
[----:B-1----:R-:W4:Y:S04]  /*1cf0*/  LDL.64 R24, [UR6+0x300] ;  /* 0x00030006ff187983 */ /* 0x002f280008100a00 */
[----:B------:R-:W4:Y:S01]  /*1d00*/  LDL.64 R28, [UR6+0x380] ;  /* 0x00038006ff1c7983 */ /* 0x000f220008100a00 */
[----:B------:R-:W-:-:S04]  /*1d10*/  UIADD3 UR5, UPT, UPT, UR5, 0x4, URZ ;  /* 0x0000000405057890 */ /* 0x000fc8000fffe0ff */
[----:B------:R-:W-:Y:S01]  /*1d20*/  UISETP.NE.AND UP0, UPT, UR5, 0x10, UPT ;  /* 0x000000100500788c */ /* 0x000fe2000bf05270 */
[-C--:B--2---:R-:W-:Y:S01]  /*1d30*/  FFMA R36, R48, R15.reuse, R36 ;  /* 0x0000000f30247223 */ /* 0x084fe20000000024 */
[----:B------:R-:W-:Y:S01]  /*1d40*/  FFMA R37, R49, R15, R37 ;  /* 0x0000000f31257223 */ /* 0x000fe20000000025 */
[-C--:B---3--:R-:W-:Y:S01]  /*1d50*/  FFMA R32, R50, R19.reuse, R32 ;  /* 0x0000001332207223 */ /* 0x088fe20000000020 */
[----:B------:R-:W-:Y:S01]  /*1d60*/  FFMA R33, R51, R19, R33 ;  /* 0x0000001333217223 */ /* 0x000fe20000000021 */
[-C--:B-----5:R-:W-:Y:S01]  /*1d70*/  FFMA R2, R44, R23.reuse, R2 ;  /* 0x000000172c027223 */ /* 0x0a0fe20000000002 */
[----:B------:R-:W-:Y:S01]  /*1d80*/  FFMA R3, R45, R23, R3 ;  /* 0x000000172d037223 */ /* 0x000fe20000000003 */
[-C--:B------:R-:W-:Y:S01]  /*1d90*/  FFMA R12, R46, R27.reuse, R12 ;  /* 0x0000001b2e0c7223 */ /* 0x080fe2000000000c */
[----:B------:R-:W-:Y:S01]  /*1da0*/  FFMA R13, R47, R27, R13 ;  /* 0x0000001b2f0d7223 */ /* 0x000fe2000000000d */
[-C--:B----4-:R-:W-:Y:S01]  /*1db0*/  FFMA R16, R4, R31.reuse, R16 ;  /* 0x0000001f04107223 */ /* 0x090fe20000000010 */
[----:B------:R-:W-:Y:S01]  /*1dc0*/  FFMA R17, R5, R31, R17 ;  /* 0x0000001f05117223 */ /* 0x000fe20000000011 */
[-C--:B------:R-:W-:Y:S01]  /*1dd0*/  FFMA R20, R6, R35.reuse, R20 ;  /* 0x0000002306147223 */ /* 0x080fe20000000014 */
[----:B------:R-:W-:Y:S01]  /*1de0*/  FFMA R21, R7, R35, R21 ;  /* 0x0000002307157223 */ /* 0x000fe20000000015 */
[-C--:B------:R-:W-:Y:S01]  /*1df0*/  FFMA R24, R8, R39.reuse, R24 ;  /* 0x0000002708187223 */ /* 0x080fe20000000018 */
[----:B------:R-:W-:Y:S01]  /*1e00*/  FFMA R25, R9, R39, R25 ;  /* 0x0000002709197223 */ /* 0x000fe20000000019 */
[-C--:B------:R-:W-:Y:S01]  /*1e10*/  FFMA R28, R10, R43.reuse, R28 ;  /* 0x0000002b0a1c7223 */ /* 0x080fe2000000001c */
[----:B------:R-:W-:Y:S01]  /*1e20*/  FFMA R29, R11, R43, R29 ;  /* 0x0000002b0b1d7223 */ /* 0x000fe2000000001d */
[----:B------:R0:W-:Y:S04]  /*1e30*/  STL.64 [UR6], R36 ;  /* 0x00000024ff007987 */ /* 0x0001e80008100a06 */
[----:B------:R0:W-:Y:S04]  /*1e40*/  STL.64 [UR6+0x80], R32 ;  /* 0x00008020ff007987 */ /* 0x0001e80008100a06 */
[----:B------:R0:W-:Y:S04]  /*1e50*/  STL.64 [UR6+0x100], R2 ;  /* 0x00010002ff007987 */ /* 0x0001e80008100a06 */
[----:B------:R0:W-:Y:S04]  /*1e60*/  STL.64 [UR6+0x180], R12 ;  /* 0x0001800cff007987 */ /* 0x0001e80008100a06 */
[----:B------:R0:W-:Y:S04]  /*1e70*/  STL.64 [UR6+0x200], R16 ;  /* 0x00020010ff007987 */ /* 0x0001e80008100a06 */
[----:B------:R0:W-:Y:S04]  /*1e80*/  STL.64 [UR6+0x280], R20 ;  /* 0x00028014ff007987 */ /* 0x0001e80008100a06 */
[----:B------:R0:W-:Y:S04]  /*1e90*/  STL.64 [UR6+0x300], R24 ;  /* 0x00030018ff007987 */ /* 0x0001e80008100a06 */
[----:B------:R0:W-:Y:S01]  /*1ea0*/  STL.64 [UR6+0x380], R28 ;  /* 0x0003801cff007987 */ /* 0x0001e20008100a06 */
[----:B------:R-:W-:Y:S05]  /*1eb0*/  BRA.U UP0, `(.L_x_1) ;  /* 0xfffffff500a07547 */ /* 0x000fea000b83ffff */
[----:B------:R-:W1:Y:S01]  /*1ec0*/  LDS.128 R4, [UR11+0xc40] ;  /* 0x000c400bff047984 */ /* 0x000e620008000c00 */
[----:B------:R-:W-:-:S03]  /*1ed0*/  UMOV UR5, URZ ;  /* 0x000000ff00057c82 */ /* 0x000fc60008000000 */
[----:B------:R-:W2:Y:S04]  /*1ee0*/  LDS.128 R8, [UR11+0xc50] ;  /* 0x000c500bff087984 */ /* 0x000ea80008000c00 */
[----:B0-----:R-:W0:Y:S04]  /*1ef0*/  LDS.128 R12, [UR11+0xc60] ;  /* 0x000c600bff0c7984 */ /* 0x001e280008000c00 */
[----:B------:R-:W3:Y:S02]  /*1f00*/  LDS.128 R16, [UR11+0xc70] ;  /* 0x000c700bff107984 */ /* 0x000ee40008000c00 */
.L_x_2:
[----:B------:R-:W-:-:S04]  /*1f10*/  USHF.L.U32 UR6, UR5, 0x1, URZ ;  /* 0x0000000105067899 */ /* 0x000fc800080006ff */
[----:B------:R-:W-:-:S09]  /*1f20*/  ULEA UR6, UR6, UR14, 0x2 ;  /* 0x0000000e06067291 */ /* 0x000fd2000f8e10ff */
[----:B----4-:R-:W1:Y:S04]  /*1f30*/  LDL.64 R30, [UR6+0x400] ;  /* 0x00040006ff1e7983 */ /* 0x010e680008100a00 */
[----:B------:R-:W4:Y:S04]  /*1f40*/  LDL.64 R32, [UR6+0x480] ;  /* 0x00048006ff207983 */ /* 0x000f280008100a00 */
[----:B------:R-:W2:Y:S04]  /*1f50*/  LDL.64 R28, [UR6+0x500] ;  /* 0x00050006ff1c7983 */ /* 0x000ea80008100a00 */
[----:B------:R-:W5:Y:S04]  /*1f60*/  LDL.64 R26, [UR6+0x580] ;  /* 0x00058006ff1a7983 */ /* 0x000f680008100a00 */
[----:B------:R-:W0:Y:S04]  /*1f70*/  LDL.64 R22, [UR6+0x600] ;  /* 0x00060006ff167983 */ /* 0x000e280008100a00 */
[----:B------:R-:W3:Y:S04]  /*1f80*/  LDL.64 R24, [UR6+0x680] ;  /* 0x00068006ff187983 */ /* 0x000ee80008100a00 */
[----:B------:R-:W3:Y:S04]  /*1f90*/  LDL.64 R20, [UR6+0x700] ;  /* 0x00070006ff147983 */ /* 0x000ee80008100a00 */
[----:B------:R-:W3:Y:S01]  /*1fa0*/  LDL.64 R2, [UR6+0x780] ;  /* 0x00078006ff027983 */ /* 0x000ee20008100a00 */
[----:B------:R-:W-:Y:S01]  /*1fb0*/  LEA R34, R0, UR5, 0x4 ;  /* 0x0000000500227c11 */ /* 0x000fe2000f8e20ff */
[----:B------:R-:W-:-:S03]  /*1fc0*/  UIADD3 UR5, UPT, UPT, UR5, 0x1, URZ ;  /* 0x0000000105057890 */ /* 0x000fc6000fffe0ff */
[----:B------:R-:W-:Y:S01]  /*1fd0*/  LEA R40, R34, UR11, 0x2 ;  /* 0x0000000b22287c11 */ /* 0x000fe2000f8e10ff */
[----:B------:R-:W-:-:S04]  /*1fe0*/  UISETP.NE.AND UP0, UPT, UR5, 0x10, UPT ;  /* 0x000000100500788c */ /* 0x000fc8000bf05270 */
[----:B------:R-:W1:Y:S04]  /*1ff0*/  LDS R42, [R40+0x400] ;  /* 0x00040000282a7984 */ /* 0x000e680000000800 */
[----:B------:R-:W4:Y:S04]  /*2000*/  LDS R41, [R40+0x480] ;  /* 0x0004800028297984 */ /* 0x000f280000000800 */
[----:B------:R-:W2:Y:S04]  /*2010*/  LDS R38, [R40+0x500] ;  /* 0x0005000028267984 */ /* 0x000ea80000000800 */
[----:B------:R-:W5:Y:S04]  /*2020*/  LDS R39, [R40+0x580] ;  /* 0x0005800028277984 */ /* 0x000f680000000800 */
[----:B------:R-:W0:Y:S04]  /*2030*/  LDS R36, [R40+0x600] ;  /* 0x0006000028247984 */ /* 0x000e280000000800 */
[----:B------:R-:W3:Y:S04]  /*2040*/  LDS R37, [R40+0x680] ;  /* 0x0006800028257984 */ /* 0x000ee80000000800 */
[----:B------:R-:W3:Y:S04]  /*2050*/  LDS R34, [R40+0x700] ;  /* 0x0007000028227984 */ /* 0x000ee80000000800 */
[----:B------:R-:W3:Y:S01]  /*2060*/  LDS R35, [R40+0x780] ;  /* 0x0007800028237984 */ /* 0x000ee20000000800 */
[----:B-1----:R-:W-:Y:S01]  /*2070*/  FFMA R30, R4, R42, R30 ;  /* 0x0000002a041e7223 */ /* 0x002fe2000000001e */
[----:B------:R-:W-:Y:S01]  /*2080*/  FFMA R31, R42, R5, R31 ;  /* 0x000000052a1f7223 */ /* 0x000fe2000000001f */
[C---:B----4-:R-:W-:Y:S01]  /*2090*/  FFMA R32, R41.reuse, R6, R32 ;  /* 0x0000000629207223 */ /* 0x050fe20000000020 */
[----:B------:R-:W-:-:S03]  /*20a0*/  FFMA R33, R41, R7, R33 ;  /* 0x0000000729217223 */ /* 0x000fc60000000021 */
[----:B------:R4:W-:Y:S01]  /*20b0*/  STL.64 [UR6+0x400], R30 ;  /* 0x0004001eff007987 */ /* 0x0009e20008100a06 */
[----:B--2---:R-:W-:Y:S01]  /*20c0*/  FFMA R28, R8, R38, R28 ;  /* 0x00000026081c7223 */ /* 0x004fe2000000001c */
[----:B------:R-:W-:Y:S02]  /*20d0*/  FFMA R29, R38, R9, R29 ;  /* 0x00000009261d7223 */ /* 0x000fe4000000001d */
[----:B------:R4:W-:Y:S01]  /*20e0*/  STL.64 [UR6+0x480], R32 ;  /* 0x00048020ff007987 */ /* 0x0009e20008100a06 */
[C---:B-----5:R-:W-:Y:S01]  /*20f0*/  FFMA R26, R39.reuse, R10, R26 ;  /* 0x0000000a271a7223 */ /* 0x060fe2000000001a */
[----:B------:R-:W-:Y:S02]  /*2100*/  FFMA R27, R39, R11, R27 ;  /* 0x0000000b271b7223 */ /* 0x000fe4000000001b */
[----:B------:R4:W-:Y:S01]  /*2110*/  STL.64 [UR6+0x500], R28 ;  /* 0x0005001cff007987 */ /* 0x0009e20008100a06 */
[----:B0-----:R-:W-:Y:S01]  /*2120*/  FFMA R22, R12, R36, R22 ;  /* 0x000000240c167223 */ /* 0x001fe20000000016 */
[----:B------:R-:W-:-:S02]  /*2130*/  FFMA R23, R36, R13, R23 ;  /* 0x0000000d24177223 */ /* 0x000fc40000000017 */
[----:B------:R4:W-:Y:S01]  /*2140*/  STL.64 [UR6+0x580], R26 ;  /* 0x0005801aff007987 */ /* 0x0009e20008100a06 */
[C---:B---3--:R-:W-:Y:S01]  /*2150*/  FFMA R24, R37.reuse, R14, R24 ;  /* 0x0000000e25187223 */ /* 0x048fe20000000018 */
[----:B------:R-:W-:Y:S02]  /*2160*/  FFMA R25, R37, R15, R25 ;  /* 0x0000000f25197223 */ /* 0x000fe40000000019 */
[----:B------:R4:W-:Y:S01]  /*2170*/  STL.64 [UR6+0x600], R22 ;  /* 0x00060016ff007987 */ /* 0x0009e20008100a06 */
[----:B------:R-:W-:Y:S01]  /*2180*/  FFMA R20, R16, R34, R20 ;  /* 0x0000002210147223 */ /* 0x000fe20000000014 */
[----:B------:R-:W-:Y:S02]  /*2190*/  FFMA R21, R34, R17, R21 ;  /* 0x0000001122157223 */ /* 0x000fe40000000015 */
[----:B------:R4:W-:Y:S01]  /*21a0*/  STL.64 [UR6+0x680], R24 ;  /* 0x00068018ff007987 */ /* 0x0009e20008100a06 */
[C---:B------:R-:W-:Y:S01]  /*21b0*/  FFMA R2, R35.reuse, R18, R2 ;  /* 0x0000001223027223 */ /* 0x040fe20000000002 */
[----:B------:R-:W-:-:S02]  /*21c0*/  FFMA R3, R35, R19, R3 ;  /* 0x0000001323037223 */ /* 0x000fc40000000003 */
[----:B------:R4:W-:Y:S04]  /*21d0*/  STL.64 [UR6+0x700], R20 ;  /* 0x00070014ff007987 */ /* 0x0009e80008100a06 */
[----:B------:R4:W-:Y:S01]  /*21e0*/  STL.64 [UR6+0x780], R2 ;  /* 0x00078002ff007987 */ /* 0x0009e20008100a06 */
[----:B------:R-:W-:Y:S05]  /*21f0*/  BRA.U UP0, `(.L_x_2) ;  /* 0xfffffffd00447547 */ /* 0x000fea000b83ffff */
[----:B------:R-:W0:Y:S01]  /*2200*/  LDS.128 R4, [UR11+0xc80] ;  /* 0x000c800bff047984 */ /* 0x000e220008000c00 */
[----:B------:R-:W-:-:S03]  /*2210*/  UMOV UR5, URZ ;  /* 0x000000ff00057c82 */ /* 0x000fc60008000000 */
[----:B------:R-:W1:Y:S04]  /*2220*/  LDS.128 R8, [UR11+0xc90] ;  /* 0x000c900bff087984 */ /* 0x000e680008000c00 */
[----:B------:R-:W2:Y:S04]  /*2230*/  LDS.128 R12, [UR11+0xca0] ;  /* 0x000ca00bff0c7984 */ /* 0x000ea80008000c00 */
[----:B------:R-:W3:Y:S02]  /*2240*/  LDS.128 R16, [UR11+0xcb0] ;  /* 0x000cb00bff107984 */ /* 0x000ee40008000c00 */
.L_x_3:
[----:B------:R-:W-:-:S04]  /*2250*/  USHF.L.U32 UR6, UR5, 0x1, URZ ;  /* 0x0000000105067899 */ /* 0x000fc800080006ff */
[----:B------:R-:W-:-:S09]  /*2260*/  ULEA UR6, UR6, UR14, 0x2 ;  /* 0x0000000e06067291 */ /* 0x000fd2000f8e10ff */
[----:B0---4-:R-:W0:Y:S04]  /*2270*/  LDL.64 R30, [UR6+0x800] ;  /* 0x00080006ff1e7983 */ /* 0x011e280008100a00 */
[----:B------:R-:W4:Y:S04]  /*2280*/  LDL.64 R32, [UR6+0x880] ;  /* 0x00088006ff207983 */ /* 0x000f280008100a00 */
[----:B------:R-:W1:Y:S04]  /*2290*/  LDL.64 R28, [UR6+0x900] ;  /* 0x00090006ff1c7983 */ /* 0x000e680008100a00 */
[----:B------:R-:W5:Y:S04]  /*22a0*/  LDL.64 R26, [UR6+0x980] ;  /* 0x00098006ff1a7983 */ /* 0x000f680008100a00 */
[----:B------:R-:W2:Y:S04]  /*22b0*/  LDL.64 R22, [UR6+0xa00] ;  /* 0x000a0006ff167983 */ /* 0x000ea80008100a00 */
[----:B------:R-:W3:Y:S04]  /*22c0*/  LDL.64 R24, [UR6+0xa80] ;  /* 0x000a8006ff187983 */ /* 0x000ee80008100a00 */
[----:B------:R-:W3:Y:S04]  /*22d0*/  LDL.64 R20, [UR6+0xb00] ;  /* 0x000b0006ff147983 */ /* 0x000ee80008100a00 */
[----:B------:R-:W3:Y:S01]  /*22e0*/  LDL.64 R2, [UR6+0xb80] ;  /* 0x000b8006ff027983 */ /* 0x000ee20008100a00 */
[----:B------:R-:W-:Y:S01]  /*22f0*/  LEA R34, R0, UR5, 0x4 ;  /* 0x0000000500227c11 */ /* 0x000fe2000f8e20ff */
[----:B------:R-:W-:-:S03]  /*2300*/  UIADD3 UR5, UPT, UPT, UR5, 0x1, URZ ;  /* 0x0000000105057890 */ /* 0x000fc6000fffe0ff */
[----:B------:R-:W-:Y:S01]  /*2310*/  LEA R40, R34, UR11, 0x2 ;  /* 0x0000000b22287c11 */ /* 0x000fe2000f8e10ff */
[----:B------:R-:W-:-:S04]  /*2320*/  UISETP.NE.AND UP0, UPT, UR5, 0x10, UPT ;  /* 0x000000100500788c */ /* 0x000fc8000bf05270 */
[----:B------:R-:W0:Y:S04]  /*2330*/  LDS R42, [R40+0x800] ;  /* 0x00080000282a7984 */ /* 0x000e280000000800 */
[----:B------:R-:W4:Y:S04]  /*2340*/  LDS R41, [R40+0x880] ;  /* 0x0008800028297984 */ /* 0x000f280000000800 */
[----:B------:R-:W1:Y:S04]  /*2350*/  LDS R38, [R40+0x900] ;  /* 0x0009000028267984 */ /* 0x000e680000000800 */
[----:B------:R-:W5:Y:S04]  /*2360*/  LDS R39, [R40+0x980] ;  /* 0x0009800028277984 */ /* 0x000f680000000800 */
[----:B------:R-:W2:Y:S04]  /*2370*/  LDS R36, [R40+0xa00] ;  /* 0x000a000028247984 */ /* 0x000ea80000000800 */
[----:B------:R-:W3:Y:S04]  /*2380*/  LDS R37, [R40+0xa80] ;  /* 0x000a800028257984 */ /* 0x000ee80000000800 */
[----:B------:R-:W3:Y:S04]  /*2390*/  LDS R34, [R40+0xb00] ;  /* 0x000b000028227984 */ /* 0x000ee80000000800 */
[----:B------:R-:W3:Y:S01]  /*23a0*/  LDS R35, [R40+0xb80] ;  /* 0x000b800028237984 */ /* 0x000ee20000000800 */
[----:B0-----:R-:W-:Y:S01]  /*23b0*/  FFMA R30, R4, R42, R30 ;  /* 0x0000002a041e7223 */ /* 0x001fe2000000001e */
[----:B------:R-:W-:Y:S01]  /*23c0*/  FFMA R31, R42, R5, R31 ;  /* 0x000000052a1f7223 */ /* 0x000fe2000000001f */
[C---:B----4-:R-:W-:Y:S01]  /*23d0*/  FFMA R32, R41.reuse, R6, R32 ;  /* 0x0000000629207223 */ /* 0x050fe20000000020 */
[----:B------:R-:W-:-:S03]  /*23e0*/  FFMA R33, R41, R7, R33 ;  /* 0x0000000729217223 */ /* 0x000fc60000000021 */
[----:B------:R0:W-:Y:S01]  /*23f0*/  STL.64 [UR6+0x800], R30 ;  /* 0x0008001eff007987 */ /* 0x0001e20008100a06 */
[----:B-1----:R-:W-:Y:S01]  /*2400*/  FFMA R28, R8, R38, R28 ;  /* 0x00000026081c7223 */ /* 0x002fe2000000001c */
[----:B------:R-:W-:Y:S02]  /*2410*/  FFMA R29, R38, R9, R29 ;  /* 0x00000009261d7223 */ /* 0x000fe4000000001d */
[----:B------:R0:W-:Y:S01]  /*2420*/  STL.64 [UR6+0x880], R32 ;  /* 0x00088020ff007987 */ /* 0x0001e20008100a06 */
[C---:B-----5:R-:W-:Y:S01]  /*2430*/  FFMA R26, R39.reuse, R10, R26 ;  /* 0x0000000a271a7223 */ /* 0x060fe2000000001a */
[----:B------:R-:W-:Y:S02]  /*2440*/  FFMA R27, R39, R11, R27 ;  /* 0x0000000b271b7223 */ /* 0x000fe4000000001b */
[----:B------:R0:W-:Y:S01]  /*2450*/  STL.64 [UR6+0x900], R28 ;  /* 0x0009001cff007987 */ /* 0x0001e20008100a06 */
[----:B--2---:R-:W-:Y:S01]  /*2460*/  FFMA R22, R12, R36, R22 ;  /* 0x000000240c167223 */ /* 0x004fe20000000016 */
        /* <DEDUP_REMOVED lines=13> */
[----:B------:R-:W-:-:S04]  /*2540*/  UIADD3 UR4, UPT, UPT, UR4, 0x1, URZ ;  /* 0x0000000104047890 */ /* 0x000fc8000fffe0ff */
[----:B------:R-:W-:-:S09]  /*2550*/  UISETP.NE.AND UP0, UPT, UR4, 0x80, UPT ;  /* 0x000000800400788c */ /* 0x000fd2000bf05270 */
[----:B------:R-:W-:Y:S05]  /*2560*/  BRA.U UP0, `(.L_x_4) ;  /* 0xffffffe500c47547 */ /* 0x000fea000b83ffff */
[----:B0-----:R-:W0:Y:S01]  /*2570*/  LDC.64 R2, c[0x0][0x390] ;  /* 0x0000e400ff027b82 */ /* 0x001e220000000a00 */
[----:B------:R-:W-:Y:S01]  /*2580*/  USHF.L.U32 UR4, UR8, 0x6, URZ ;  /* 0x0000000608047899 */ /* 0x000fe200080006ff */
[----:B------:R-:W-:-:S03]  /*2590*/  MOV R5, UR10 ;  /* 0x0000000a00057c02 */ /* 0x000fc60008000f00 */
[----:B------:R-:W-:-:S06]  /*25a0*/  ULOP3.LUT UR4, UR4, 0x7ffff800, URZ, 0xc0, !UPT ;  /* 0x7ffff80004047892 */ /* 0x000fcc000f8ec0ff */
[----:B------:R-:W-:Y:S01]  /*25b0*/  LEA R0, R0, UR4, 0xa ;  /* 0x0000000400007c11 */ /* 0x000fe2000f8e50ff */
[----:B------:R-:W-:-:S03]  /*25c0*/  UMOV UR4, URZ ;  /* 0x000000ff00047c82 */ /* 0x000fc60008000000 */
[----:B------:R-:W-:Y:S02]  /*25d0*/  LEA R5, R5, R0, 0x1 ;  /* 0x0000000005057211 */ /* 0x000fe400078e08ff */
[----:B------:R-:W-:-:S03]  /*25e0*/  IADD3 R0, PT, PT, R1, 0x40, RZ ;  /* 0x0000004001007810 */ /* 0x000fc60007ffe0ff */
[----:B0-----:R-:W-:-:S03]  /*25f0*/  IMAD.WIDE.U32 R2, R5, 0x4, R2 ;  /* 0x0000000405027825 */ /* 0x001fc600078e0002 */
[----:B------:R-:W-:-:S04]  /*2600*/  IADD3 R36, P0, PT, R2, 0x800, RZ ;  /* 0x0000080002247810 */ /* 0x000fc80007f1e0ff */
[----:B------:R-:W-:-:S09]  /*2610*/  IADD3.X R37, PT, PT, RZ, R3, RZ, P0, !PT ;  /* 0x00000003ff257210 */ /* 0x000fd200007fe4ff */
.L_x_5:
[----:B0-----:R-:W2:Y:S04]  /*2620*/  LDL.128 R4, [R0+-0x40] ;  /* 0xffffc00000047983 */ /* 0x001ea80000100c00 */
[----:B------:R-:W3:Y:S04]  /*2630*/  LDL.128 R8, [R0+-0x30] ;  /* 0xffffd00000087983 */ /* 0x000ee80000100c00 */
[----:B------:R-:W4:Y:S04]  /*2640*/  LDL.128 R12, [R0+-0x20] ;  /* 0xffffe000000c7983 */ /* 0x000f280000100c00 */
[----:B------:R-:W5:Y:S04]  /*2650*/  LDL.128 R16, [R0+-0x10] ;  /* 0xfffff00000107983 */ /* 0x000f680000100c00 */
[----:B------:R-:W5:Y:S04]  /*2660*/  LDL.128 R20, [R0] ;  /* 0x0000000000147983 */ /* 0x000f680000100c00 */
[----:B------:R-:W5:Y:S04]  /*2670*/  LDL.128 R24, [R0+0x10] ;  /* 0x0000100000187983 */ /* 0x000f680000100c00 */
[----:B------:R-:W5:Y:S04]  /*2680*/  LDL.128 R28, [R0+0x20] ;  /* 0x00002000001c7983 */ /* 0x000f680000100c00 */
[----:B------:R0:W5:Y:S01]  /*2690*/  LDL.128 R32, [R0+0x30] ;  /* 0x0000300000207983 */ /* 0x0001620000100c00 */
[----:B------:R-:W-:Y:S01]  /*26a0*/  MOV R2, R36 ;  /* 0x0000002400027202 */ /* 0x000fe20000000f00 */
[----:B------:R-:W-:Y:S01]  /*26b0*/  UIADD3 UR4, UPT, UPT, UR4, 0x1, URZ ;  /* 0x0000000104047890 */ /* 0x000fe2000fffe0ff */
[----:B------:R-:W-:-:S02]  /*26c0*/  MOV R3, R37 ;  /* 0x0000002500037202 */ /* 0x000fc40000000f00 */
[----:B------:R-:W-:Y:S01]  /*26d0*/  IADD3 R36, P0, PT, R2, 0x8000, RZ ;  /* 0x0000800002247810 */ /* 0x000fe20007f1e0ff */
[----:B------:R-:W-:Y:S01]  /*26e0*/  UISETP.NE.AND UP0, UPT, UR4, 0x18, UPT ;  /* 0x000000180400788c */ /* 0x000fe2000bf05270 */
[----:B0-----:R-:W-:Y:S02]  /*26f0*/  IADD3 R0, PT, PT, R0, 0x80, RZ ;  /* 0x0000008000007810 */ /* 0x001fe40007ffe0ff */
[----:B------:R-:W-:Y:S01]  /*2700*/  IADD3.X R37, PT, PT, RZ, R3, RZ, P0, !PT ;  /* 0x00000003ff257210 */ /* 0x000fe200007fe4ff */
[----:B--2---:R0:W-:Y:S04]  /*2710*/  STG.E desc[UR12][R2.64+-0x800], R4 ;  /* 0xfff8000402007986 */ /* 0x0041e8000c10190c */
[----:B------:R0:W-:Y:S04]  /*2720*/  STG.E desc[UR12][R2.64+-0x7fc], R5 ;  /* 0xfff8040502007986 */ /* 0x0001e8000c10190c */
[----:B------:R0:W-:Y:S04]  /*2730*/  STG.E desc[UR12][R2.64+-0x700], R6 ;  /* 0xfff9000602007986 */ /* 0x0001e8000c10190c */
[----:B------:R0:W-:Y:S04]  /*2740*/  STG.E desc[UR12][R2.64+-0x6fc], R7 ;  /* 0xfff9040702007986 */ /* 0x0001e8000c10190c */
[----:B---3--:R0:W-:Y:S04]  /*2750*/  STG.E desc[UR12][R2.64+-0x600], R8 ;  /* 0xfffa000802007986 */ /* 0x0081e8000c10190c */
[----:B------:R0:W-:Y:S04]  /*2760*/  STG.E desc[UR12][R2.64+-0x5fc], R9 ;  /* 0xfffa040902007986 */ /* 0x0001e8000c10190c */
[----:B------:R0:W-:Y:S04]  /*2770*/  STG.E desc[UR12][R2.64+-0x500], R10 ;  /* 0xfffb000a02007986 */ /* 0x0001e8000c10190c */
[----:B------:R0:W-:Y:S04]  /*2780*/  STG.E desc[UR12][R2.64+-0x4fc], R11 ;  /* 0xfffb040b02007986 */ /* 0x0001e8000c10190c */
[----:B----4-:R0:W-:Y:S04]  /*2790*/  STG.E desc[UR12][R2.64+-0x400], R12 ;  /* 0xfffc000c02007986 */ /* 0x0101e8000c10190c */
[----:B------:R0:W-:Y:S04]  /*27a0*/  STG.E desc[UR12][R2.64+-0x3fc], R13 ;  /* 0xfffc040d02007986 */ /* 0x0001e8000c10190c */
[----:B------:R0:W-:Y:S04]  /*27b0*/  STG.E desc[UR12][R2.64+-0x300], R14 ;  /* 0xfffd000e02007986 */ /* 0x0001e8000c10190c */
[----:B------:R0:W-:Y:S04]  /*27c0*/  STG.E desc[UR12][R2.64+-0x2fc], R15 ;  /* 0xfffd040f02007986 */ /* 0x0001e8000c10190c */
[----:B-----5:R0:W-:Y:S04]  /*27d0*/  STG.E desc[UR12][R2.64+-0x200], R16 ;  /* 0xfffe001002007986 */ /* 0x0201e8000c10190c */
[----:B------:R0:W-:Y:S04]  /*27e0*/  STG.E desc[UR12][R2.64+-0x1fc], R17 ;  /* 0xfffe041102007986 */ /* 0x0001e8000c10190c */
        /* <DEDUP_REMOVED lines=17> */
[----:B------:R0:W-:Y:S01]  /*2900*/  STG.E desc[UR12][R2.64+0x704], R35 ;  /* 0x0007042302007986 */ /* 0x0001e2000c10190c */
[----:B------:R-:W-:Y:S05]  /*2910*/  BRA.U UP0, `(.L_x_5) ;  /* 0xfffffffd00407547 */ /* 0x000fea000b83ffff */
[----:B------:R-:W-:Y:S05]  /*2920*/  EXIT ;  /* 0x000000000000794d */ /* 0x000fea0003800000 */
.L_x_6:
[----:B------:R-:W-:-:S00]  /*2930*/  BRA `(.L_x_6) ;  /* 0xfffffffc00fc7947 */ /* 0x000fc0000383ffff */
[----:B------:R-:W-:-:S00]  /*2940*/  NOP ;  /* 0x0000000000007918 */ /* 0x000fc00000000000 */
        /* <DEDUP_REMOVED lines=11> */
.L_x_7:


//--------------------- .nv.shared.my_kernel_kernel0 --------------------------
	.section	.nv.shared.my_kernel_kernel0,"aw",@nobits
	.sectionflags	@""
	.align	4
.nv.shared.my_kernel_kernel0:
	.zero		4288


//--------------------- .nv.shared.reserved.0     --------------------------
	.section	.nv.shared.reserved.0,"aw",@nobits
	.weak		__nv_reservedSMEM_offset_0_alias
	.size		__nv_reservedSMEM_offset_0_alias, 0, 64
	.other		__nv_reservedSMEM_offset_0_alias,@"STO_CUDA_RESERVED_SHARED STV_DEFAULT"
__nv_reservedSMEM_offset_0_alias:
	.zero		0
	.zero		64


//--------------------- .nv.constant0.my_kernel_kernel0 --------------------------
	.section	.nv.constant0.my_kernel_kernel0,"a",@progbits
	.sectionflags	@""
	.align	4
.nv.constant0.my_kernel_kernel0:
	.zero		920


//--------------------- SYMBOLS --------------------------

	.type		.nv.reservedSmem.offset0,@object
	.size		.nv.reservedSmem.offset0,0x4
	.type		.nv.reservedSmem.cap,@object
	.size		.nv.reservedSmem.cap,0x4
